	.target	sm_90a

	.elftype	@"ET_EXEC"


//--------------------- .note.nv.tkinfo           --------------------------
	.section	.note.nv.tkinfo,"",@"SHT_NOTE"
	.sectionflags	@"SHF_NOTE_NV_TKINFO"
	.tkinfo
        /*0018*/ 	.word	0x00000002
        /*0030*/ 	.string	""
        /*0030*/ 	.string	"ptxas"
        /*0030*/ 	.string	"Cuda compilation tools, release 13.0, V13.0.88"
        /*0030*/ 	.string	"Build cuda_13.0.r13.0/compiler.36424714_0"
        /*0030*/ 	.string	"-arch sm_90a -m 64 "



//--------------------- .note.nv.cuinfo           --------------------------
	.section	.note.nv.cuinfo,"",@"SHT_NOTE"
	.sectionflags	@"SHF_NOTE_NV_CUINFO"
        /*0018*/ 	.short	0x0002
        /*001a*/ 	.short	0x005a
        /*001c*/ 	.short	0x0082
	.zero		2


//--------------------- .nv.info                  --------------------------
	.section	.nv.info,"",@"SHT_CUDA_INFO"
	.align	4


	//----- nvinfo : EIATTR_REGCOUNT
	.align		4
        /*0000*/ 	.byte	0x04, 0x2f
        /*0002*/ 	.short	(.L_12 - .L_11)
	.align		4
.L_11:
        /*0004*/ 	.word	index@(_ZN7cutlass13device_kernelINS_4gemm6kernel13GemmUniversalIN4cute5tupleIJiiiiEEENS1_10collective13CollectiveMmaINS1_37MainloopSm90TmaGmmaWarpSpecializedFP8ILi28ENS5_IJNS4_1CILi1EEESB_SB_EEENS1_32KernelTmaWarpSpecializedPingpongEEENS5_IJNSA_ILi64EEESF_SF_EEENS_12float_e4m3_tENS5_IJlSB_lEEESH_SI_NS4_8TiledMMAINS4_8MMA_AtomIJNS4_4SM904GMMA30MMA_64x64x32_F32E4M3E4M3_SS_TNILNSM_7ScaleInE1ELSO_1EEEEEENS4_6LayoutISC_NS5_IJNSA_ILi0EEESS_SS_EEEEENS5_IJNS4_10UnderscoreESV_SV_EEEEENS4_13SM90_TMA_LOADENS4_14ComposedLayoutINS4_7SwizzleILi2ELi4ELi3EEENS4_18smem_ptr_flag_bitsILi8EEENSR_INS5_IJNSA_ILi8EEESF_EEENS5_IJSF_SB_EEEEEEEvNS4_8identityESY_S18_vS19_EENS_8epilogue10collective6detail29Sm90TmaWarpSpecializedAdapterINS1C_15DefaultEpilogueISH_SI_SI_NS1B_6thread17LinearCombinationISH_Li1EffLNS1G_9ScaleType4KindE0ELNS_15FloatRoundStyleE2ESH_EENS1_15EpilogueDefaultEEEEEvvEEEEvNT_6ParamsE)
        /*0008*/ 	.word	0x000000a8


	//----- nvinfo : EIATTR_FRAME_SIZE
	.align		4
.L_12:
        /*000c*/ 	.byte	0x04, 0x11
        /*000e*/ 	.short	(.L_14 - .L_13)
	.align		4
.L_13:
        /*0010*/ 	.word	index@(_ZN7cutlass13device_kernelINS_4gemm6kernel13GemmUniversalIN4cute5tupleIJiiiiEEENS1_10collective13CollectiveMmaINS1_37MainloopSm90TmaGmmaWarpSpecializedFP8ILi28ENS5_IJNS4_1CILi1EEESB_SB_EEENS1_32KernelTmaWarpSpecializedPingpongEEENS5_IJNSA_ILi64EEESF_SF_EEENS_12float_e4m3_tENS5_IJlSB_lEEESH_SI_NS4_8TiledMMAINS4_8MMA_AtomIJNS4_4SM904GMMA30MMA_64x64x32_F32E4M3E4M3_SS_TNILNSM_7ScaleInE1ELSO_1EEEEEENS4_6LayoutISC_NS5_IJNSA_ILi0EEESS_SS_EEEEENS5_IJNS4_10UnderscoreESV_SV_EEEEENS4_13SM90_TMA_LOADENS4_14ComposedLayoutINS4_7SwizzleILi2ELi4ELi3EEENS4_18smem_ptr_flag_bitsILi8EEENSR_INS5_IJNSA_ILi8EEESF_EEENS5_IJSF_SB_EEEEEEEvNS4_8identityESY_S18_vS19_EENS_8epilogue10collective6detail29Sm90TmaWarpSpecializedAdapterINS1C_15DefaultEpilogueISH_SI_SI_NS1B_6thread17LinearCombinationISH_Li1EffLNS1G_9ScaleType4KindE0ELNS_15FloatRoundStyleE2ESH_EENS1_15EpilogueDefaultEEEEEvvEEEEvNT_6ParamsE)
        /*0014*/ 	.word	0x00000000


	//----- nvinfo : EIATTR_MIN_STACK_SIZE
	.align		4
.L_14:
        /*0018*/ 	.byte	0x04, 0x12
        /*001a*/ 	.short	(.L_16 - .L_15)
	.align		4
.L_15:
        /*001c*/ 	.word	index@(_ZN7cutlass13device_kernelINS_4gemm6kernel13GemmUniversalIN4cute5tupleIJiiiiEEENS1_10collective13CollectiveMmaINS1_37MainloopSm90TmaGmmaWarpSpecializedFP8ILi28ENS5_IJNS4_1CILi1EEESB_SB_EEENS1_32KernelTmaWarpSpecializedPingpongEEENS5_IJNSA_ILi64EEESF_SF_EEENS_12float_e4m3_tENS5_IJlSB_lEEESH_SI_NS4_8TiledMMAINS4_8MMA_AtomIJNS4_4SM904GMMA30MMA_64x64x32_F32E4M3E4M3_SS_TNILNSM_7ScaleInE1ELSO_1EEEEEENS4_6LayoutISC_NS5_IJNSA_ILi0EEESS_SS_EEEEENS5_IJNS4_10UnderscoreESV_SV_EEEEENS4_13SM90_TMA_LOADENS4_14ComposedLayoutINS4_7SwizzleILi2ELi4ELi3EEENS4_18smem_ptr_flag_bitsILi8EEENSR_INS5_IJNSA_ILi8EEESF_EEENS5_IJSF_SB_EEEEEEEvNS4_8identityESY_S18_vS19_EENS_8epilogue10collective6detail29Sm90TmaWarpSpecializedAdapterINS1C_15DefaultEpilogueISH_SI_SI_NS1B_6thread17LinearCombinationISH_Li1EffLNS1G_9ScaleType4KindE0ELNS_15FloatRoundStyleE2ESH_EENS1_15EpilogueDefaultEEEEEvvEEEEvNT_6ParamsE)
        /*0020*/ 	.word	0x00000000
.L_16:


//--------------------- .nv.compat                --------------------------
	.section	.nv.compat,"",@"SHT_CUDA_COMPAT_INFO"
	.align	4
        /*0000*/ 	.byte	0x02, 0x09, 0x01, 0x00, 0x02, 0x02, 0x04, 0x00, 0x02, 0x05, 0x05, 0x00, 0x03, 0x07, 0x01, 0x01
        /*0010*/ 	.byte	0x02, 0x03, 0x01, 0x00, 0x02, 0x06, 0x01, 0x00, 0x04, 0x0b, 0x08, 0x00, 0x00, 0x00, 0x00, 0x00
        /*0020*/ 	.byte	0x00, 0x00, 0x00, 0x00


//--------------------- .nv.info._ZN7cutlass13device_kernelINS_4gemm6kernel13GemmUniversalIN4cute5tupleIJiiiiEEENS1_10collective13CollectiveMmaINS1_37MainloopSm90TmaGmmaWarpSpecializedFP8ILi28ENS5_IJNS4_1CILi1EEESB_SB_EEENS1_32KernelTmaWarpSpecializedPingpongEEENS5_IJNSA_ILi64EEESF_SF_EEENS_12float_e4m3_tENS5_IJlSB_lEEESH_SI_NS4_8TiledMMAINS4_8MMA_AtomIJNS4_4SM904GMMA30MMA_64x64x32_F32E4M3E4M3_SS_TNILNSM_7ScaleInE1ELSO_1EEEEEENS4_6LayoutISC_NS5_IJNSA_ILi0EEESS_SS_EEEEENS5_IJNS4_10UnderscoreESV_SV_EEEEENS4_13SM90_TMA_LOADENS4_14ComposedLayoutINS4_7SwizzleILi2ELi4ELi3EEENS4_18smem_ptr_flag_bitsILi8EEENSR_INS5_IJNSA_ILi8EEESF_EEENS5_IJSF_SB_EEEEEEEvNS4_8identityESY_S18_vS19_EENS_8epilogue10collective6detail29Sm90TmaWarpSpecializedAdapterINS1C_15DefaultEpilogueISH_SI_SI_NS1B_6thread17LinearCombinationISH_Li1EffLNS1G_9ScaleType4KindE0ELNS_15FloatRoundStyleE2ESH_EENS1_15EpilogueDefaultEEEEEvvEEEEvNT_6ParamsE --------------------------
	.section	.nv.info._ZN7cutlass13device_kernelINS_4gemm6kernel13GemmUniversalIN4cute5tupleIJiiiiEEENS1_10collective13CollectiveMmaINS1_37MainloopSm90TmaGmmaWarpSpecializedFP8ILi28ENS5_IJNS4_1CILi1EEESB_SB_EEENS1_32KernelTmaWarpSpecializedPingpongEEENS5_IJNSA_ILi64EEESF_SF_EEENS_12float_e4m3_tENS5_IJlSB_lEEESH_SI_NS4_8TiledMMAINS4_8MMA_AtomIJNS4_4SM904GMMA30MMA_64x64x32_F32E4M3E4M3_SS_TNILNSM_7ScaleInE1ELSO_1EEEEEENS4_6LayoutISC_NS5_IJNSA_ILi0EEESS_SS_EEEEENS5_IJNS4_10UnderscoreESV_SV_EEEEENS4_13SM90_TMA_LOADENS4_14ComposedLayoutINS4_7SwizzleILi2ELi4ELi3EEENS4_18smem_ptr_flag_bitsILi8EEENSR_INS5_IJNSA_ILi8EEESF_EEENS5_IJSF_SB_EEEEEEEvNS4_8identityESY_S18_vS19_EENS_8epilogue10collective6detail29Sm90TmaWarpSpecializedAdapterINS1C_15DefaultEpilogueISH_SI_SI_NS1B_6thread17LinearCombinationISH_Li1EffLNS1G_9ScaleType4KindE0ELNS_15FloatRoundStyleE2ESH_EENS1_15EpilogueDefaultEEEEEvvEEEEvNT_6ParamsE,"",@"SHT_CUDA_INFO"
	.sectionflags	@""
	.align	4


	//----- nvinfo : EIATTR_CUDA_API_VERSION
	.align		4
        /*0000*/ 	.byte	0x04, 0x37
        /*0002*/ 	.short	(.L_18 - .L_17)
.L_17:
        /*0004*/ 	.word	0x00000082


	//----- nvinfo : EIATTR_KPARAM_INFO
	.align		4
.L_18:
        /*0008*/ 	.byte	0x04, 0x17
        /*000a*/ 	.short	(.L_20 - .L_19)
.L_19:
        /*000c*/ 	.word	0x00000000
        /*0010*/ 	.short	0x0000
        /*0012*/ 	.short	0x0070
        /*0014*/ 	.byte	0x00, 0xf0, 0x01, 0x10


	//----- nvinfo : EIATTR_SPARSE_MMA_MASK
	.align		4
.L_20:
        /*0018*/ 	.byte	0x03, 0x50
        /*001a*/ 	.short	0x0000


	//----- nvinfo : EIATTR_MAXREG_COUNT
	.align		4
        /*001c*/ 	.byte	0x03, 0x1b
        /*001e*/ 	.short	0x00a8


	//----- nvinfo : EIATTR_NUM_BARRIERS
	.align		4
        /*0020*/ 	.byte	0x02, 0x4c
        /*0022*/ 	.byte	0x01
	.zero		1


	//----- nvinfo : EIATTR_MERCURY_ISA_VERSION
	.align		4
        /*0024*/ 	.byte	0x03, 0x5f
        /*0026*/ 	.short	0x0101


	//----- nvinfo : EIATTR_INT_WARP_WIDE_INSTR_OFFSETS
	.align		4
        /*0028*/ 	.byte	0x04, 0x31
        /*002a*/ 	.short	(.L_22 - .L_21)


	//   ....[0]....
.L_21:
        /*002c*/ 	.word	0x00000750


	//   ....[1]....
        /*0030*/ 	.word	0x00000770


	//   ....[2]....
        /*0034*/ 	.word	0x000007f0


	//   ....[3]....
        /*0038*/ 	.word	0x00000800


	//   ....[4]....
        /*003c*/ 	.word	0x00000810


	//   ....[5]....
        /*0040*/ 	.word	0x00000830


	//   ....[6]....
        /*0044*/ 	.word	0x00000880


	//   ....[7]....
        /*0048*/ 	.word	0x000008a0


	//----- nvinfo : EIATTR_COOP_GROUP_MASK_REGIDS
	.align		4
.L_22:
        /*004c*/ 	.byte	0x04, 0x29
        /*004e*/ 	.short	(.L_24 - .L_23)


	//   ....[0]....
.L_23:
        /*0050*/ 	.word	0xffffffff


	//   ....[1]....
        /*0054*/ 	.word	0xffffffff


	//   ....[2]....
        /*0058*/ 	.word	0xffffffff


	//   ....[3]....
        /*005c*/ 	.word	0xffffffff


	//   ....[4]....
        /*0060*/ 	.word	0xffffffff


	//   ....[5]....
        /*0064*/ 	.word	0xffffffff


	//----- nvinfo : EIATTR_COOP_GROUP_INSTR_OFFSETS
	.align		4
.L_24:
        /*0068*/ 	.byte	0x04, 0x28
        /*006a*/ 	.short	(.L_26 - .L_25)


	//   ....[0]....
.L_25:
        /*006c*/ 	.word	0x00000060


	//   ....[1]....
        /*0070*/ 	.word	0x00000070


	//   ....[2]....
        /*0074*/ 	.word	0x00000130


	//   ....[3]....
        /*0078*/ 	.word	0x000005f0


	//   ....[4]....
        /*007c*/ 	.word	0x00000630


	//   ....[5]....
        /*0080*/ 	.word	0x00000670


	//----- nvinfo : EIATTR_REG_RECONFIG
	.align		4
.L_26:
        /*0084*/ 	.byte	0x01, 0x54
	.zero		2


	//----- nvinfo : EIATTR_MBARRIER_INSTR_OFFSETS
	.align		4
        /*0088*/ 	.byte	0x04, 0x39
        /*008a*/ 	.short	(.L_28 - .L_27)


	//   ....[0]....
.L_27:
        /*008c*/ 	.word	0x00000250
        /*0090*/ 	.word	0x000000ff
        /*0094*/ 	.word	0x00000000
        /*0098*/ 	.short	0x0100
        /*009a*/ 	.byte	0x08
	.zero		1


	//   ....[1]....
        /*009c*/ 	.word	0x00000260
        /*00a0*/ 	.word	0x000000ff
        /*00a4*/ 	.word	0x000000e0
        /*00a8*/ 	.short	0x0100
        /*00aa*/ 	.byte	0x08
	.zero		1


	//   ....[2]....
        /*00ac*/ 	.word	0x00000270
        /*00b0*/ 	.word	0x000000ff
        /*00b4*/ 	.word	0x00000008
        /*00b8*/ 	.short	0x0100
        /*00ba*/ 	.byte	0x08
	.zero		1


	//   ....[3]....
        /*00bc*/ 	.word	0x00000280
        /*00c0*/ 	.word	0x000000ff
        /*00c4*/ 	.word	0x000000e8
        /*00c8*/ 	.short	0x0100
        /*00ca*/ 	.byte	0x08
	.zero		1


	//   ....[4]....
        /*00cc*/ 	.word	0x00000290
        /*00d0*/ 	.word	0x000000ff
        /*00d4*/ 	.word	0x00000010
        /*00d8*/ 	.short	0x0100
        /*00da*/ 	.byte	0x08
	.zero		1


	//   ....[5]....
        /*00dc*/ 	.word	0x000002a0
        /*00e0*/ 	.word	0x000000ff
        /*00e4*/ 	.word	0x000000f0
        /*00e8*/ 	.short	0x0100
        /*00ea*/ 	.byte	0x08
	.zero		1


	//   ....[6]....
        /*00ec*/ 	.word	0x000002b0
        /*00f0*/ 	.word	0x000000ff
        /*00f4*/ 	.word	0x00000018
        /*00f8*/ 	.short	0x0100
        /*00fa*/ 	.byte	0x08
	.zero		1


	//   ....[7]....
        /*00fc*/ 	.word	0x000002c0
        /*0100*/ 	.word	0x000000ff
        /*0104*/ 	.word	0x000000f8
        /*0108*/ 	.short	0x0100
        /*010a*/ 	.byte	0x08
	.zero		1


	//   ....[8]....
        /*010c*/ 	.word	0x000002d0
        /*0110*/ 	.word	0x000000ff
        /*0114*/ 	.word	0x00000020
        /*0118*/ 	.short	0x0100
        /*011a*/ 	.byte	0x08
	.zero		1


	//   ....[9]....
        /*011c*/ 	.word	0x000002e0
        /*0120*/ 	.word	0x000000ff
        /*0124*/ 	.word	0x00000100
        /*0128*/ 	.short	0x0100
        /*012a*/ 	.byte	0x08
	.zero		1


	//   ....[10]....
        /*012c*/ 	.word	0x000002f0
        /*0130*/ 	.word	0x000000ff
        /*0134*/ 	.word	0x00000028
        /*0138*/ 	.short	0x0100
        /*013a*/ 	.byte	0x08
	.zero		1


	//   ....[11]....
        /*013c*/ 	.word	0x00000300
        /*0140*/ 	.word	0x000000ff
        /*0144*/ 	.word	0x00000108
        /*0148*/ 	.short	0x0100
        /*014a*/ 	.byte	0x08
	.zero		1


	//   ....[12]....
        /*014c*/ 	.word	0x00000310
        /*0150*/ 	.word	0x000000ff
        /*0154*/ 	.word	0x00000030
        /*0158*/ 	.short	0x0100
        /*015a*/ 	.byte	0x08
	.zero		1


	//   ....[13]....
        /*015c*/ 	.word	0x00000320
        /*0160*/ 	.word	0x000000ff
        /*0164*/ 	.word	0x00000110
        /*0168*/ 	.short	0x0100
        /*016a*/ 	.byte	0x08
	.zero		1


	//   ....[14]....
        /*016c*/ 	.word	0x00000330
        /*0170*/ 	.word	0x000000ff
        /*0174*/ 	.word	0x00000038
        /*0178*/ 	.short	0x0100
        /*017a*/ 	.byte	0x08
	.zero		1


	//   ....[15]....
        /*017c*/ 	.word	0x00000340
        /*0180*/ 	.word	0x000000ff
        /*0184*/ 	.word	0x00000118
        /*0188*/ 	.short	0x0100
        /*018a*/ 	.byte	0x08
	.zero		1


	//   ....[16]....
        /*018c*/ 	.word	0x00000350
        /*0190*/ 	.word	0x000000ff
        /*0194*/ 	.word	0x00000040
        /*0198*/ 	.short	0x0100
        /*019a*/ 	.byte	0x08
	.zero		1


	//   ....[17]....
        /*019c*/ 	.word	0x00000360
        /*01a0*/ 	.word	0x000000ff
        /*01a4*/ 	.word	0x00000120
        /*01a8*/ 	.short	0x0100
        /*01aa*/ 	.byte	0x08
	.zero		1


	//   ....[18]....
        /*01ac*/ 	.word	0x00000370
        /*01b0*/ 	.word	0x000000ff
        /*01b4*/ 	.word	0x00000048
        /*01b8*/ 	.short	0x0100
        /*01ba*/ 	.byte	0x08
	.zero		1


	//   ....[19]....
        /*01bc*/ 	.word	0x00000380
        /*01c0*/ 	.word	0x000000ff
        /*01c4*/ 	.word	0x00000128
        /*01c8*/ 	.short	0x0100
        /*01ca*/ 	.byte	0x08
	.zero		1


	//   ....[20]....
        /*01cc*/ 	.word	0x00000390
        /*01d0*/ 	.word	0x000000ff
        /*01d4*/ 	.word	0x00000050
        /*01d8*/ 	.short	0x0100
        /*01da*/ 	.byte	0x08
	.zero		1


	//   ....[21]....
        /*01dc*/ 	.word	0x000003a0
        /*01e0*/ 	.word	0x000000ff
        /*01e4*/ 	.word	0x00000130
        /*01e8*/ 	.short	0x0100
        /*01ea*/ 	.byte	0x08
	.zero		1


	//   ....[22]....
        /*01ec*/ 	.word	0x000003b0
        /*01f0*/ 	.word	0x000000ff
        /*01f4*/ 	.word	0x00000058
        /*01f8*/ 	.short	0x0100
        /*01fa*/ 	.byte	0x08
	.zero		1


	//   ....[23]....
        /*01fc*/ 	.word	0x000003c0
        /*0200*/ 	.word	0x000000ff
        /*0204*/ 	.word	0x00000138
        /*0208*/ 	.short	0x0100
        /*020a*/ 	.byte	0x08
	.zero		1


	//   ....[24]....
        /*020c*/ 	.word	0x000003d0
        /*0210*/ 	.word	0x000000ff
        /*0214*/ 	.word	0x00000060
        /*0218*/ 	.short	0x0100
        /*021a*/ 	.byte	0x08
	.zero		1


	//   ....[25]....
        /*021c*/ 	.word	0x000003e0
        /*0220*/ 	.word	0x000000ff
        /*0224*/ 	.word	0x00000140
        /*0228*/ 	.short	0x0100
        /*022a*/ 	.byte	0x08
	.zero		1


	//   ....[26]....
        /*022c*/ 	.word	0x000003f0
        /*0230*/ 	.word	0x000000ff
        /*0234*/ 	.word	0x00000068
        /*0238*/ 	.short	0x0100
        /*023a*/ 	.byte	0x08
	.zero		1


	//   ....[27]....
        /*023c*/ 	.word	0x00000400
        /*0240*/ 	.word	0x000000ff
        /*0244*/ 	.word	0x00000148
        /*0248*/ 	.short	0x0100
        /*024a*/ 	.byte	0x08
	.zero		1


	//   ....[28]....
        /*024c*/ 	.word	0x00000410
        /*0250*/ 	.word	0x000000ff
        /*0254*/ 	.word	0x00000070
        /*0258*/ 	.short	0x0100
        /*025a*/ 	.byte	0x08
	.zero		1


	//   ....[29]....
        /*025c*/ 	.word	0x00000420
        /*0260*/ 	.word	0x000000ff
        /*0264*/ 	.word	0x00000150
        /*0268*/ 	.short	0x0100
        /*026a*/ 	.byte	0x08
	.zero		1


	//   ....[30]....
        /*026c*/ 	.word	0x00000430
        /*0270*/ 	.word	0x000000ff
        /*0274*/ 	.word	0x00000078
        /*0278*/ 	.short	0x0100
        /*027a*/ 	.byte	0x08
	.zero		1


	//   ....[31]....
        /*027c*/ 	.word	0x00000440
        /*0280*/ 	.word	0x000000ff
        /*0284*/ 	.word	0x00000158
        /*0288*/ 	.short	0x0100
        /*028a*/ 	.byte	0x08
	.zero		1


	//   ....[32]....
        /*028c*/ 	.word	0x00000450
        /*0290*/ 	.word	0x000000ff
        /*0294*/ 	.word	0x00000080
        /*0298*/ 	.short	0x0100
        /*029a*/ 	.byte	0x08
	.zero		1


	//   ....[33]....
        /*029c*/ 	.word	0x00000460
        /*02a0*/ 	.word	0x000000ff
        /*02a4*/ 	.word	0x00000160
        /*02a8*/ 	.short	0x0100
        /*02aa*/ 	.byte	0x08
	.zero		1


	//   ....[34]....
        /*02ac*/ 	.word	0x00000470
        /*02b0*/ 	.word	0x000000ff
        /*02b4*/ 	.word	0x00000088
        /*02b8*/ 	.short	0x0100
        /*02ba*/ 	.byte	0x08
	.zero		1


	//   ....[35]....
        /*02bc*/ 	.word	0x00000480
        /*02c0*/ 	.word	0x000000ff
        /*02c4*/ 	.word	0x00000168
        /*02c8*/ 	.short	0x0100
        /*02ca*/ 	.byte	0x08
	.zero		1


	//   ....[36]....
        /*02cc*/ 	.word	0x00000490
        /*02d0*/ 	.word	0x000000ff
        /*02d4*/ 	.word	0x00000090
        /*02d8*/ 	.short	0x0100
        /*02da*/ 	.byte	0x08
	.zero		1


	//   ....[37]....
        /*02dc*/ 	.word	0x000004a0
        /*02e0*/ 	.word	0x000000ff
        /*02e4*/ 	.word	0x00000170
        /*02e8*/ 	.short	0x0100
        /*02ea*/ 	.byte	0x08
	.zero		1


	//   ....[38]....
        /*02ec*/ 	.word	0x000004b0
        /*02f0*/ 	.word	0x000000ff
        /*02f4*/ 	.word	0x00000098
        /*02f8*/ 	.short	0x0100
        /*02fa*/ 	.byte	0x08
	.zero		1


	//   ....[39]....
        /*02fc*/ 	.word	0x000004c0
        /*0300*/ 	.word	0x000000ff
        /*0304*/ 	.word	0x00000178
        /*0308*/ 	.short	0x0100
        /*030a*/ 	.byte	0x08
	.zero		1


	//   ....[40]....
        /*030c*/ 	.word	0x000004d0
        /*0310*/ 	.word	0x000000ff
        /*0314*/ 	.word	0x000000a0
        /*0318*/ 	.short	0x0100
        /*031a*/ 	.byte	0x08
	.zero		1


	//   ....[41]....
        /*031c*/ 	.word	0x000004e0
        /*0320*/ 	.word	0x000000ff
        /*0324*/ 	.word	0x00000180
        /*0328*/ 	.short	0x0100
        /*032a*/ 	.byte	0x08
	.zero		1


	//   ....[42]....
        /*032c*/ 	.word	0x000004f0
        /*0330*/ 	.word	0x000000ff
        /*0334*/ 	.word	0x000000a8
        /*0338*/ 	.short	0x0100
        /*033a*/ 	.byte	0x08
	.zero		1


	//   ....[43]....
        /*033c*/ 	.word	0x00000500
        /*0340*/ 	.word	0x000000ff
        /*0344*/ 	.word	0x00000188
        /*0348*/ 	.short	0x0100
        /*034a*/ 	.byte	0x08
	.zero		1


	//   ....[44]....
        /*034c*/ 	.word	0x00000510
        /*0350*/ 	.word	0x000000ff
        /*0354*/ 	.word	0x000000b0
        /*0358*/ 	.short	0x0100
        /*035a*/ 	.byte	0x08
	.zero		1


	//   ....[45]....
        /*035c*/ 	.word	0x00000520
        /*0360*/ 	.word	0x000000ff
        /*0364*/ 	.word	0x00000190
        /*0368*/ 	.short	0x0100
        /*036a*/ 	.byte	0x08
	.zero		1


	//   ....[46]....
        /*036c*/ 	.word	0x00000530
        /*0370*/ 	.word	0x000000ff
        /*0374*/ 	.word	0x000000b8
        /*0378*/ 	.short	0x0100
        /*037a*/ 	.byte	0x08
	.zero		1


	//   ....[47]....
        /*037c*/ 	.word	0x00000540
        /*0380*/ 	.word	0x000000ff
        /*0384*/ 	.word	0x00000198
        /*0388*/ 	.short	0x0100
        /*038a*/ 	.byte	0x08
	.zero		1


	//   ....[48]....
        /*038c*/ 	.word	0x00000550
        /*0390*/ 	.word	0x000000ff
        /*0394*/ 	.word	0x000000c0
        /*0398*/ 	.short	0x0100
        /*039a*/ 	.byte	0x08
	.zero		1


	//   ....[49]....
        /*039c*/ 	.word	0x00000560
        /*03a0*/ 	.word	0x000000ff
        /*03a4*/ 	.word	0x000001a0
        /*03a8*/ 	.short	0x0100
        /*03aa*/ 	.byte	0x08
	.zero		1


	//   ....[50]....
        /*03ac*/ 	.word	0x00000570
        /*03b0*/ 	.word	0x000000ff
        /*03b4*/ 	.word	0x000000c8
        /*03b8*/ 	.short	0x0100
        /*03ba*/ 	.byte	0x08
	.zero		1


	//   ....[51]....
        /*03bc*/ 	.word	0x00000580
        /*03c0*/ 	.word	0x000000ff
        /*03c4*/ 	.word	0x000001a8
        /*03c8*/ 	.short	0x0100
        /*03ca*/ 	.byte	0x08
	.zero		1


	//   ....[52]....
        /*03cc*/ 	.word	0x00000590
        /*03d0*/ 	.word	0x000000ff
        /*03d4*/ 	.word	0x000000d0
        /*03d8*/ 	.short	0x0100
        /*03da*/ 	.byte	0x08
	.zero		1


	//   ....[53]....
        /*03dc*/ 	.word	0x000005a0
        /*03e0*/ 	.word	0x000000ff
        /*03e4*/ 	.word	0x000001b0
        /*03e8*/ 	.short	0x0100
        /*03ea*/ 	.byte	0x08
	.zero		1


	//   ....[54]....
        /*03ec*/ 	.word	0x000005b0
        /*03f0*/ 	.word	0x000000ff
        /*03f4*/ 	.word	0x000000d8
        /*03f8*/ 	.short	0x0100
        /*03fa*/ 	.byte	0x08
	.zero		1


	//   ....[55]....
        /*03fc*/ 	.word	0x000005c0
        /*0400*/ 	.word	0x000000ff
        /*0404*/ 	.word	0x000001b8
        /*0408*/ 	.short	0x0100
        /*040a*/ 	.byte	0x08
	.zero		1


	//   ....[56]....
        /*040c*/ 	.word	0x000008e0
        /*0410*/ 	.word	0x000000ff
        /*0414*/ 	.word	0x000001f0
        /*0418*/ 	.short	0x0100
        /*041a*/ 	.byte	0x08
	.zero		1


	//   ....[57]....
        /*041c*/ 	.word	0x00000950
        /*0420*/ 	.word	0x000000ff
        /*0424*/ 	.word	0x000001f8
        /*0428*/ 	.short	0x0100
        /*042a*/ 	.byte	0x08
	.zero		1


	//   ....[58]....
        /*042c*/ 	.word	0x00000970
        /*0430*/ 	.word	0x000000ff
        /*0434*/ 	.word	0x000001d0
        /*0438*/ 	.short	0x0100
        /*043a*/ 	.byte	0x09
	.zero		1


	//   ....[59]....
        /*043c*/ 	.word	0x00000980
        /*0440*/ 	.word	0x000000ff
        /*0444*/ 	.word	0x000001d8
        /*0448*/ 	.short	0x0100
        /*044a*/ 	.byte	0x09
	.zero		1


	//   ....[60]....
        /*044c*/ 	.word	0x00000990
        /*0450*/ 	.word	0x000000ff
        /*0454*/ 	.word	0x000001e0
        /*0458*/ 	.short	0x0100
        /*045a*/ 	.byte	0x09
	.zero		1


	//   ....[61]....
        /*045c*/ 	.word	0x000009a0
        /*0460*/ 	.word	0x000000ff
        /*0464*/ 	.word	0x000001e8
        /*0468*/ 	.short	0x0100
        /*046a*/ 	.byte	0x09
	.zero		1


	//   ....[62]....
        /*046c*/ 	.word	0x000017d0
        /*0470*/ 	.word	0x000000ff
        /*0474*/ 	.word	0xfffffff8
        /*0478*/ 	.short	0x010a
        /*047a*/ 	.byte	0x0f
	.zero		1


	//   ....[63]....
        /*047c*/ 	.word	0x00001aa0
        /*0480*/ 	.word	0x000000ff
        /*0484*/ 	.word	0x00000000
        /*0488*/ 	.short	0x010a
        /*048a*/ 	.byte	0x06
	.zero		1


	//   ....[64]....
        /*048c*/ 	.word	0x00001ae0
        /*0490*/ 	.word	0x000000ff
        /*0494*/ 	.word	0x00000000
        /*0498*/ 	.short	0x010a
        /*049a*/ 	.byte	0x06
	.zero		1


	//   ....[65]....
        /*049c*/ 	.word	0x00002050
        /*04a0*/ 	.word	0x000000ff
        /*04a4*/ 	.word	0x00000000
        /*04a8*/ 	.short	0x010a
        /*04aa*/ 	.byte	0x09
	.zero		1


	//   ....[66]....
        /*04ac*/ 	.word	0x00002090
        /*04b0*/ 	.word	0x000000ff
        /*04b4*/ 	.word	0x00000000
        /*04b8*/ 	.short	0x010a
        /*04ba*/ 	.byte	0x09
	.zero		1


	//   ....[67]....
        /*04bc*/ 	.word	0x00002470
        /*04c0*/ 	.word	0x000000ff
        /*04c4*/ 	.word	0x00000000
        /*04c8*/ 	.short	0x0101
        /*04ca*/ 	.byte	0x08
	.zero		1


	//   ....[68]....
        /*04cc*/ 	.word	0x000027e0
        /*04d0*/ 	.word	0x0000000f
        /*04d4*/ 	.word	0x00000000
        /*04d8*/ 	.short	0x0101
        /*04da*/ 	.byte	0x18
	.zero		1


	//   ....[69]....
        /*04dc*/ 	.word	0x000028c0
        /*04e0*/ 	.word	0x000000ff
        /*04e4*/ 	.word	0x00000000
        /*04e8*/ 	.short	0x0101
        /*04ea*/ 	.byte	0x06
	.zero		1


	//   ....[70]....
        /*04ec*/ 	.word	0x00002970
        /*04f0*/ 	.word	0x000000ff
        /*04f4*/ 	.word	0x00000008
        /*04f8*/ 	.short	0x010a
        /*04fa*/ 	.byte	0x0f
	.zero		1


	//   ....[71]....
        /*04fc*/ 	.word	0x000051d0
        /*0500*/ 	.word	0x00000004
        /*0504*/ 	.word	0x00000000
        /*0508*/ 	.short	0x0101
        /*050a*/ 	.byte	0x18
	.zero		1


	//   ....[72]....
        /*050c*/ 	.word	0x00005ab0
        /*0510*/ 	.word	0x00000013
        /*0514*/ 	.word	0x000000e0
        /*0518*/ 	.short	0x010a
        /*051a*/ 	.byte	0x3f
	.zero		1


	//   ....[73]....
        /*051c*/ 	.word	0x00005e30
        /*0520*/ 	.word	0x00000004
        /*0524*/ 	.word	0x000001f8
        /*0528*/ 	.short	0x0101
        /*052a*/ 	.byte	0x3f
	.zero		1


	//   ....[74]....
        /*052c*/ 	.word	0x00006560
        /*0530*/ 	.word	0x00000005
        /*0534*/ 	.word	0x00000000
        /*0538*/ 	.short	0x010a
        /*053a*/ 	.byte	0x3f
	.zero		1


	//   ....[75]....
        /*053c*/ 	.word	0x000065e0
        /*0540*/ 	.word	0x00000007
        /*0544*/ 	.word	0x00000000
        /*0548*/ 	.short	0x010a
        /*054a*/ 	.byte	0x3f
	.zero		1


	//   ....[76]....
        /*054c*/ 	.word	0x00006670
        /*0550*/ 	.word	0x00000006
        /*0554*/ 	.word	0x00000000
        /*0558*/ 	.short	0x010a
        /*055a*/ 	.byte	0x3f
	.zero		1


	//   ....[77]....
        /*055c*/ 	.word	0x00006700
        /*0560*/ 	.word	0x00000007
        /*0564*/ 	.word	0x00000000
        /*0568*/ 	.short	0x010a
        /*056a*/ 	.byte	0x3f
	.zero		1


	//   ....[78]....
        /*056c*/ 	.word	0x00006790
        /*0570*/ 	.word	0x00000006
        /*0574*/ 	.word	0x00000000
        /*0578*/ 	.short	0x010a
        /*057a*/ 	.byte	0x3f
	.zero		1


	//   ....[79]....
        /*057c*/ 	.word	0x00006820
        /*0580*/ 	.word	0x00000007
        /*0584*/ 	.word	0x00000000
        /*0588*/ 	.short	0x010a
        /*058a*/ 	.byte	0x3f
	.zero		1


	//   ....[80]....
        /*058c*/ 	.word	0x000068b0
        /*0590*/ 	.word	0x00000006
        /*0594*/ 	.word	0x00000000
        /*0598*/ 	.short	0x010a
        /*059a*/ 	.byte	0x3f
	.zero		1


	//   ....[81]....
        /*059c*/ 	.word	0x00006940
        /*05a0*/ 	.word	0x00000007
        /*05a4*/ 	.word	0x00000000
        /*05a8*/ 	.short	0x010a
        /*05aa*/ 	.byte	0x3f
	.zero		1


	//   ....[82]....
        /*05ac*/ 	.word	0x000069d0
        /*05b0*/ 	.word	0x00000006
        /*05b4*/ 	.word	0x00000000
        /*05b8*/ 	.short	0x010a
        /*05ba*/ 	.byte	0x3f
	.zero		1


	//   ....[83]....
        /*05bc*/ 	.word	0x00006a60
        /*05c0*/ 	.word	0x00000007
        /*05c4*/ 	.word	0x00000000
        /*05c8*/ 	.short	0x010a
        /*05ca*/ 	.byte	0x3f
	.zero		1


	//   ....[84]....
        /*05cc*/ 	.word	0x00006af0
        /*05d0*/ 	.word	0x00000006
        /*05d4*/ 	.word	0x00000000
        /*05d8*/ 	.short	0x010a
        /*05da*/ 	.byte	0x3f
	.zero		1


	//   ....[85]....
        /*05dc*/ 	.word	0x00006b80
        /*05e0*/ 	.word	0x00000007
        /*05e4*/ 	.word	0x00000000
        /*05e8*/ 	.short	0x010a
        /*05ea*/ 	.byte	0x3f
	.zero		1


	//   ....[86]....
        /*05ec*/ 	.word	0x00006c10
        /*05f0*/ 	.word	0x00000006
        /*05f4*/ 	.word	0x00000000
        /*05f8*/ 	.short	0x010a
        /*05fa*/ 	.byte	0x3f
	.zero		1


	//   ....[87]....
        /*05fc*/ 	.word	0x00006ca0
        /*0600*/ 	.word	0x00000007
        /*0604*/ 	.word	0x00000000
        /*0608*/ 	.short	0x010a
        /*060a*/ 	.byte	0x3f
	.zero		1


	//   ....[88]....
        /*060c*/ 	.word	0x00006d30
        /*0610*/ 	.word	0x00000006
        /*0614*/ 	.word	0x00000000
        /*0618*/ 	.short	0x010a
        /*061a*/ 	.byte	0x3f
	.zero		1


	//   ....[89]....
        /*061c*/ 	.word	0x00006dc0
        /*0620*/ 	.word	0x00000007
        /*0624*/ 	.word	0x00000000
        /*0628*/ 	.short	0x010a
        /*062a*/ 	.byte	0x3f
	.zero		1


	//   ....[90]....
        /*062c*/ 	.word	0x00006e50
        /*0630*/ 	.word	0x00000006
        /*0634*/ 	.word	0x00000000
        /*0638*/ 	.short	0x010a
        /*063a*/ 	.byte	0x3f
	.zero		1


	//   ....[91]....
        /*063c*/ 	.word	0x00006ee0
        /*0640*/ 	.word	0x00000007
        /*0644*/ 	.word	0x00000000
        /*0648*/ 	.short	0x010a
        /*064a*/ 	.byte	0x3f
	.zero		1


	//   ....[92]....
        /*064c*/ 	.word	0x00006f70
        /*0650*/ 	.word	0x00000006
        /*0654*/ 	.word	0x00000000
        /*0658*/ 	.short	0x010a
        /*065a*/ 	.byte	0x3f
	.zero		1


	//   ....[93]....
        /*065c*/ 	.word	0x00007000
        /*0660*/ 	.word	0x00000007
        /*0664*/ 	.word	0x00000000
        /*0668*/ 	.short	0x010a
        /*066a*/ 	.byte	0x3f
	.zero		1


	//   ....[94]....
        /*066c*/ 	.word	0x00007090
        /*0670*/ 	.word	0x00000006
        /*0674*/ 	.word	0x00000000
        /*0678*/ 	.short	0x010a
        /*067a*/ 	.byte	0x3f
	.zero		1


	//   ....[95]....
        /*067c*/ 	.word	0x00007120
        /*0680*/ 	.word	0x00000007
        /*0684*/ 	.word	0x00000000
        /*0688*/ 	.short	0x010a
        /*068a*/ 	.byte	0x3f
	.zero		1


	//   ....[96]....
        /*068c*/ 	.word	0x000071b0
        /*0690*/ 	.word	0x00000006
        /*0694*/ 	.word	0x00000000
        /*0698*/ 	.short	0x010a
        /*069a*/ 	.byte	0x3f
	.zero		1


	//   ....[97]....
        /*069c*/ 	.word	0x00007240
        /*06a0*/ 	.word	0x00000007
        /*06a4*/ 	.word	0x00000000
        /*06a8*/ 	.short	0x010a
        /*06aa*/ 	.byte	0x3f
	.zero		1


	//   ....[98]....
        /*06ac*/ 	.word	0x000072d0
        /*06b0*/ 	.word	0x00000006
        /*06b4*/ 	.word	0x00000000
        /*06b8*/ 	.short	0x010a
        /*06ba*/ 	.byte	0x3f
	.zero		1


	//   ....[99]....
        /*06bc*/ 	.word	0x00007360
        /*06c0*/ 	.word	0x00000007
        /*06c4*/ 	.word	0x00000000
        /*06c8*/ 	.short	0x010a
        /*06ca*/ 	.byte	0x3f
	.zero		1


	//   ....[100]....
        /*06cc*/ 	.word	0x000073f0
        /*06d0*/ 	.word	0x00000006
        /*06d4*/ 	.word	0x00000000
        /*06d8*/ 	.short	0x010a
        /*06da*/ 	.byte	0x3f
	.zero		1


	//   ....[101]....
        /*06dc*/ 	.word	0x00007480
        /*06e0*/ 	.word	0x00000003
        /*06e4*/ 	.word	0x00000000
        /*06e8*/ 	.short	0x010a
        /*06ea*/ 	.byte	0x3f
	.zero		1


	//   ....[102]....
        /*06ec*/ 	.word	0x000074f0
        /*06f0*/ 	.word	0x0000000f
        /*06f4*/ 	.word	0xfffffff8
        /*06f8*/ 	.short	0x010a
        /*06fa*/ 	.byte	0x3f
	.zero		1


	//   ....[103]....
        /*06fc*/ 	.word	0x00007550
        /*0700*/ 	.word	0x0000000f
        /*0704*/ 	.word	0x00000000
        /*0708*/ 	.short	0x010a
        /*070a*/ 	.byte	0x3f
	.zero		1


	//   ....[104]....
        /*070c*/ 	.word	0x000075b0
        /*0710*/ 	.word	0x00000010
        /*0714*/ 	.word	0x00000000
        /*0718*/ 	.short	0x010a
        /*071a*/ 	.byte	0x3f
	.zero		1


	//   ....[105]....
        /*071c*/ 	.word	0x00007610
        /*0720*/ 	.word	0x0000000f
        /*0724*/ 	.word	0x00000008
        /*0728*/ 	.short	0x010a
        /*072a*/ 	.byte	0x3f
	.zero		1


	//   ....[106]....
        /*072c*/ 	.word	0x000076e0
        /*0730*/ 	.word	0x00000013
        /*0734*/ 	.word	0x000000e0
        /*0738*/ 	.short	0x010a
        /*073a*/ 	.byte	0x3f
	.zero		1


	//   ....[107]....
        /*073c*/ 	.word	0x000077c0
        /*0740*/ 	.word	0x00000005
        /*0744*/ 	.word	0x00000000
        /*0748*/ 	.short	0x010a
        /*074a*/ 	.byte	0x3f
	.zero		1


	//   ....[108]....
        /*074c*/ 	.word	0x00007810
        /*0750*/ 	.word	0x00000007
        /*0754*/ 	.word	0x00000000
        /*0758*/ 	.short	0x010a
        /*075a*/ 	.byte	0x3f
	.zero		1


	//   ....[109]....
        /*075c*/ 	.word	0x00007860
        /*0760*/ 	.word	0x00000006
        /*0764*/ 	.word	0x00000000
        /*0768*/ 	.short	0x010a
        /*076a*/ 	.byte	0x3f
	.zero		1


	//   ....[110]....
        /*076c*/ 	.word	0x000078b0
        /*0770*/ 	.word	0x00000007
        /*0774*/ 	.word	0x00000000
        /*0778*/ 	.short	0x010a
        /*077a*/ 	.byte	0x3f
	.zero		1


	//   ....[111]....
        /*077c*/ 	.word	0x00007900
        /*0780*/ 	.word	0x00000006
        /*0784*/ 	.word	0x00000000
        /*0788*/ 	.short	0x010a
        /*078a*/ 	.byte	0x3f
	.zero		1


	//   ....[112]....
        /*078c*/ 	.word	0x00007950
        /*0790*/ 	.word	0x00000007
        /*0794*/ 	.word	0x00000000
        /*0798*/ 	.short	0x010a
        /*079a*/ 	.byte	0x3f
	.zero		1


	//   ....[113]....
        /*079c*/ 	.word	0x000079a0
        /*07a0*/ 	.word	0x00000006
        /*07a4*/ 	.word	0x00000000
        /*07a8*/ 	.short	0x010a
        /*07aa*/ 	.byte	0x3f
	.zero		1


	//   ....[114]....
        /*07ac*/ 	.word	0x000079f0
        /*07b0*/ 	.word	0x00000007
        /*07b4*/ 	.word	0x00000000
        /*07b8*/ 	.short	0x010a
        /*07ba*/ 	.byte	0x3f
	.zero		1


	//   ....[115]....
        /*07bc*/ 	.word	0x00007a40
        /*07c0*/ 	.word	0x00000006
        /*07c4*/ 	.word	0x00000000
        /*07c8*/ 	.short	0x010a
        /*07ca*/ 	.byte	0x3f
	.zero		1


	//   ....[116]....
        /*07cc*/ 	.word	0x00007a90
        /*07d0*/ 	.word	0x00000007
        /*07d4*/ 	.word	0x00000000
        /*07d8*/ 	.short	0x010a
        /*07da*/ 	.byte	0x3f
	.zero		1


	//   ....[117]....
        /*07dc*/ 	.word	0x00007ae0
        /*07e0*/ 	.word	0x00000006
        /*07e4*/ 	.word	0x00000000
        /*07e8*/ 	.short	0x010a
        /*07ea*/ 	.byte	0x3f
	.zero		1


	//   ....[118]....
        /*07ec*/ 	.word	0x00007b30
        /*07f0*/ 	.word	0x00000007
        /*07f4*/ 	.word	0x00000000
        /*07f8*/ 	.short	0x010a
        /*07fa*/ 	.byte	0x3f
	.zero		1


	//   ....[119]....
        /*07fc*/ 	.word	0x00007b80
        /*0800*/ 	.word	0x00000006
        /*0804*/ 	.word	0x00000000
        /*0808*/ 	.short	0x010a
        /*080a*/ 	.byte	0x3f
	.zero		1


	//   ....[120]....
        /*080c*/ 	.word	0x00007bd0
        /*0810*/ 	.word	0x00000007
        /*0814*/ 	.word	0x00000000
        /*0818*/ 	.short	0x010a
        /*081a*/ 	.byte	0x3f
	.zero		1


	//   ....[121]....
        /*081c*/ 	.word	0x00007c20
        /*0820*/ 	.word	0x00000006
        /*0824*/ 	.word	0x00000000
        /*0828*/ 	.short	0x010a
        /*082a*/ 	.byte	0x3f
	.zero		1


	//   ....[122]....
        /*082c*/ 	.word	0x00007c70
        /*0830*/ 	.word	0x00000007
        /*0834*/ 	.word	0x00000000
        /*0838*/ 	.short	0x010a
        /*083a*/ 	.byte	0x3f
	.zero		1


	//   ....[123]....
        /*083c*/ 	.word	0x00007cc0
        /*0840*/ 	.word	0x00000006
        /*0844*/ 	.word	0x00000000
        /*0848*/ 	.short	0x010a
        /*084a*/ 	.byte	0x3f
	.zero		1


	//   ....[124]....
        /*084c*/ 	.word	0x00007d10
        /*0850*/ 	.word	0x00000007
        /*0854*/ 	.word	0x00000000
        /*0858*/ 	.short	0x010a
        /*085a*/ 	.byte	0x3f
	.zero		1


	//   ....[125]....
        /*085c*/ 	.word	0x00007d60
        /*0860*/ 	.word	0x00000006
        /*0864*/ 	.word	0x00000000
        /*0868*/ 	.short	0x010a
        /*086a*/ 	.byte	0x3f
	.zero		1


	//   ....[126]....
        /*086c*/ 	.word	0x00007db0
        /*0870*/ 	.word	0x00000007
        /*0874*/ 	.word	0x00000000
        /*0878*/ 	.short	0x010a
        /*087a*/ 	.byte	0x3f
	.zero		1


	//   ....[127]....
        /*087c*/ 	.word	0x00007e00
        /*0880*/ 	.word	0x00000006
        /*0884*/ 	.word	0x00000000
        /*0888*/ 	.short	0x010a
        /*088a*/ 	.byte	0x3f
	.zero		1


	//   ....[128]....
        /*088c*/ 	.word	0x00007e50
        /*0890*/ 	.word	0x00000007
        /*0894*/ 	.word	0x00000000
        /*0898*/ 	.short	0x010a
        /*089a*/ 	.byte	0x3f
	.zero		1


	//   ....[129]....
        /*089c*/ 	.word	0x00007ea0
        /*08a0*/ 	.word	0x00000006
        /*08a4*/ 	.word	0x00000000
        /*08a8*/ 	.short	0x010a
        /*08aa*/ 	.byte	0x3f
	.zero		1


	//   ....[130]....
        /*08ac*/ 	.word	0x00007ef0
        /*08b0*/ 	.word	0x00000007
        /*08b4*/ 	.word	0x00000000
        /*08b8*/ 	.short	0x010a
        /*08ba*/ 	.byte	0x3f
	.zero		1


	//   ....[131]....
        /*08bc*/ 	.word	0x00007f40
        /*08c0*/ 	.word	0x00000006
        /*08c4*/ 	.word	0x00000000
        /*08c8*/ 	.short	0x010a
        /*08ca*/ 	.byte	0x3f
	.zero		1


	//   ....[132]....
        /*08cc*/ 	.word	0x00007f90
        /*08d0*/ 	.word	0x00000007
        /*08d4*/ 	.word	0x00000000
        /*08d8*/ 	.short	0x010a
        /*08da*/ 	.byte	0x3f
	.zero		1


	//   ....[133]....
        /*08dc*/ 	.word	0x00007fe0
        /*08e0*/ 	.word	0x00000006
        /*08e4*/ 	.word	0x00000000
        /*08e8*/ 	.short	0x010a
        /*08ea*/ 	.byte	0x3f
	.zero		1


	//----- nvinfo : EIATTR_NUM_MBARRIERS
	.align		4
.L_28:
        /*08ec*/ 	.byte	0x03, 0x38
        /*08ee*/ 	.short	0x003e


	//----- nvinfo : EIATTR_EXIT_INSTR_OFFSETS
	.align		4
        /*08f0*/ 	.byte	0x04, 0x1c
        /*08f2*/ 	.short	(.L_30 - .L_29)


	//   ....[0]....
.L_29:
        /*08f4*/ 	.word	0x00001480


	//   ....[1]....
        /*08f8*/ 	.word	0x000014e0


	//   ....[2]....
        /*08fc*/ 	.word	0x000057e0


	//   ....[3]....
        /*0900*/ 	.word	0x00005810


	//   ....[4]....
        /*0904*/ 	.word	0x000074d0


	//----- nvinfo : EIATTR_MAX_THREADS
	.align		4
.L_30:
        /*0908*/ 	.byte	0x04, 0x05
        /*090a*/ 	.short	(.L_32 - .L_31)
.L_31:
        /*090c*/ 	.word	0x00000180
        /*0910*/ 	.word	0x00000001
        /*0914*/ 	.word	0x00000001


	//----- nvinfo : EIATTR_CRS_STACK_SIZE
	.align		4
.L_32:
        /*0918*/ 	.byte	0x04, 0x1e
        /*091a*/ 	.short	(.L_34 - .L_33)
.L_33:
        /*091c*/ 	.word	0x00000000


	//----- nvinfo : EIATTR_CBANK_PARAM_SIZE
	.align		4
.L_34:
        /*0920*/ 	.byte	0x03, 0x19
        /*0922*/ 	.short	0x0470


	//----- nvinfo : EIATTR_PARAM_CBANK
	.align		4
        /*0924*/ 	.byte	0x04, 0x0a
        /*0926*/ 	.short	(.L_36 - .L_35)
	.align		4
.L_35:
        /*0928*/ 	.word	index@(.nv.constant0._ZN7cutlass13device_kernelINS_4gemm6kernel13GemmUniversalIN4cute5tupleIJiiiiEEENS1_10collective13CollectiveMmaINS1_37MainloopSm90TmaGmmaWarpSpecializedFP8ILi28ENS5_IJNS4_1CILi1EEESB_SB_EEENS1_32KernelTmaWarpSpecializedPingpongEEENS5_IJNSA_ILi64EEESF_SF_EEENS_12float_e4m3_tENS5_IJlSB_lEEESH_SI_NS4_8TiledMMAINS4_8MMA_AtomIJNS4_4SM904GMMA30MMA_64x64x32_F32E4M3E4M3_SS_TNILNSM_7ScaleInE1ELSO_1EEEEEENS4_6LayoutISC_NS5_IJNSA_ILi0EEESS_SS_EEEEENS5_IJNS4_10UnderscoreESV_SV_EEEEENS4_13SM90_TMA_LOADENS4_14ComposedLayoutINS4_7SwizzleILi2ELi4ELi3EEENS4_18smem_ptr_flag_bitsILi8EEENSR_INS5_IJNSA_ILi8EEESF_EEENS5_IJSF_SB_EEEEEEEvNS4_8identityESY_S18_vS19_EENS_8epilogue10collective6detail29Sm90TmaWarpSpecializedAdapterINS1C_15DefaultEpilogueISH_SI_SI_NS1B_6thread17LinearCombinationISH_Li1EffLNS1G_9ScaleType4KindE0ELNS_15FloatRoundStyleE2ESH_EENS1_15EpilogueDefaultEEEEEvvEEEEvNT_6ParamsE)
        /*092c*/ 	.short	0x0210
        /*092e*/ 	.short	0x0470


	//----- nvinfo : EIATTR_SW_WAR
	.align		4
.L_36:
        /*0930*/ 	.byte	0x04, 0x36
        /*0932*/ 	.short	(.L_38 - .L_37)
.L_37:
        /*0934*/ 	.word	0x00000008
.L_38:


//--------------------- .nv.callgraph             --------------------------
	.section	.nv.callgraph,"",@"SHT_CUDA_CALLGRAPH"
	.align	4
	.sectionentsize	8
	.align		4
        /*0000*/ 	.word	0x00000000
	.align		4
        /*0004*/ 	.word	0xffffffff
	.align		4
        /*0008*/ 	.word	0x00000000
	.align		4
        /*000c*/ 	.word	0xfffffffe
	.align		4
        /*0010*/ 	.word	0x00000000
	.align		4
        /*0014*/ 	.word	0xfffffffd
	.align		4
        /*0018*/ 	.word	0x00000000
	.align		4
        /*001c*/ 	.word	0xfffffffc


//--------------------- .nv.constant4             --------------------------
	.section	.nv.constant4,"a",@progbits
	.align	8
	.align		8
.nv.constant4:
        /*0000*/ 	.dword	_ZN40_INTERNAL_32e56f12_4_k_cu_e352f4a3_251824cuda3std3__45__cpo5beginE
	.align		8
        /*0008*/ 	.dword	_ZN40_INTERNAL_32e56f12_4_k_cu_e352f4a3_251824cuda3std3__45__cpo3endE
	.align		8
        /*0010*/ 	.dword	_ZN40_INTERNAL_32e56f12_4_k_cu_e352f4a3_251824cuda3std3__45__cpo6cbeginE
	.align		8
        /*0018*/ 	.dword	_ZN40_INTERNAL_32e56f12_4_k_cu_e352f4a3_251824cuda3std3__45__cpo4cendE
	.align		8
        /*0020*/ 	.dword	_ZN40_INTERNAL_32e56f12_4_k_cu_e352f4a3_251824cuda3std3__442_GLOBAL__N__32e56f12_4_k_cu_e352f4a3_251826ignoreE
	.align		8
        /*0028*/ 	.dword	_ZN40_INTERNAL_32e56f12_4_k_cu_e352f4a3_251824cuda3std3__419piecewise_constructE
	.align		8
        /*0030*/ 	.dword	_ZN40_INTERNAL_32e56f12_4_k_cu_e352f4a3_251824cuda3std3__48in_placeE
	.align		8
        /*0038*/ 	.dword	_ZN40_INTERNAL_32e56f12_4_k_cu_e352f4a3_251824cuda3std6ranges3__45__cpo4swapE
	.align		8
        /*0040*/ 	.dword	_ZN40_INTERNAL_32e56f12_4_k_cu_e352f4a3_251824cuda3std6ranges3__45__cpo9iter_moveE
	.align		8
        /*0048*/ 	.dword	_ZN40_INTERNAL_32e56f12_4_k_cu_e352f4a3_251824cute7productE
	.align		8
        /*0050*/ 	.dword	_ZN40_INTERNAL_32e56f12_4_k_cu_e352f4a3_251824cute1_E


//--------------------- .text._ZN7cutlass13device_kernelINS_4gemm6kernel13GemmUniversalIN4cute5tupleIJiiiiEEENS1_10collective13CollectiveMmaINS1_37MainloopSm90TmaGmmaWarpSpecializedFP8ILi28ENS5_IJNS4_1CILi1EEESB_SB_EEENS1_32KernelTmaWarpSpecializedPingpongEEENS5_IJNSA_ILi64EEESF_SF_EEENS_12float_e4m3_tENS5_IJlSB_lEEESH_SI_NS4_8TiledMMAINS4_8MMA_AtomIJNS4_4SM904GMMA30MMA_64x64x32_F32E4M3E4M3_SS_TNILNSM_7ScaleInE1ELSO_1EEEEEENS4_6LayoutISC_NS5_IJNSA_ILi0EEESS_SS_EEEEENS5_IJNS4_10UnderscoreESV_SV_EEEEENS4_13SM90_TMA_LOADENS4_14ComposedLayoutINS4_7SwizzleILi2ELi4ELi3EEENS4_18smem_ptr_flag_bitsILi8EEENSR_INS5_IJNSA_ILi8EEESF_EEENS5_IJSF_SB_EEEEEEEvNS4_8identityESY_S18_vS19_EENS_8epilogue10collective6detail29Sm90TmaWarpSpecializedAdapterINS1C_15DefaultEpilogueISH_SI_SI_NS1B_6thread17LinearCombinationISH_Li1EffLNS1G_9ScaleType4KindE0ELNS_15FloatRoundStyleE2ESH_EENS1_15EpilogueDefaultEEEEEvvEEEEvNT_6ParamsE --------------------------
	.section	.text._ZN7cutlass13device_kernelINS_4gemm6kernel13GemmUniversalIN4cute5tupleIJiiiiEEENS1_10collective13CollectiveMmaINS1_37MainloopSm90TmaGmmaWarpSpecializedFP8ILi28ENS5_IJNS4_1CILi1EEESB_SB_EEENS1_32KernelTmaWarpSpecializedPingpongEEENS5_IJNSA_ILi64EEESF_SF_EEENS_12float_e4m3_tENS5_IJlSB_lEEESH_SI_NS4_8TiledMMAINS4_8MMA_AtomIJNS4_4SM904GMMA30MMA_64x64x32_F32E4M3E4M3_SS_TNILNSM_7ScaleInE1ELSO_1EEEEEENS4_6LayoutISC_NS5_IJNSA_ILi0EEESS_SS_EEEEENS5_IJNS4_10UnderscoreESV_SV_EEEEENS4_13SM90_TMA_LOADENS4_14ComposedLayoutINS4_7SwizzleILi2ELi4ELi3EEENS4_18smem_ptr_flag_bitsILi8EEENSR_INS5_IJNSA_ILi8EEESF_EEENS5_IJSF_SB_EEEEEEEvNS4_8identityESY_S18_vS19_EENS_8epilogue10collective6detail29Sm90TmaWarpSpecializedAdapterINS1C_15DefaultEpilogueISH_SI_SI_NS1B_6thread17LinearCombinationISH_Li1EffLNS1G_9ScaleType4KindE0ELNS_15FloatRoundStyleE2ESH_EENS1_15EpilogueDefaultEEEEEvvEEEEvNT_6ParamsE,"ax",@progbits
	.align	128
.text._ZN7cutlass13device_kernelINS_4gemm6kernel13GemmUniversalIN4cute5tupleIJiiiiEEENS1_10collective13CollectiveMmaINS1_37MainloopSm90TmaGmmaWarpSpecializedFP8ILi28ENS5_IJNS4_1CILi1EEESB_SB_EEENS1_32KernelTmaWarpSpecializedPingpongEEENS5_IJNSA_ILi64EEESF_SF_EEENS_12float_e4m3_tENS5_IJlSB_lEEESH_SI_NS4_8TiledMMAINS4_8MMA_AtomIJNS4_4SM904GMMA30MMA_64x64x32_F32E4M3E4M3_SS_TNILNSM_7ScaleInE1ELSO_1EEEEEENS4_6LayoutISC_NS5_IJNSA_ILi0EEESS_SS_EEEEENS5_IJNS4_10UnderscoreESV_SV_EEEEENS4_13SM90_TMA_LOADENS4_14ComposedLayoutINS4_7SwizzleILi2ELi4ELi3EEENS4_18smem_ptr_flag_bitsILi8EEENSR_INS5_IJNSA_ILi8EEESF_EEENS5_IJSF_SB_EEEEEEEvNS4_8identityESY_S18_vS19_EENS_8epilogue10collective6detail29Sm90TmaWarpSpecializedAdapterINS1C_15DefaultEpilogueISH_SI_SI_NS1B_6thread17LinearCombinationISH_Li1EffLNS1G_9ScaleType4KindE0ELNS_15FloatRoundStyleE2ESH_EENS1_15EpilogueDefaultEEEEEvvEEEEvNT_6ParamsE:
        .type           _ZN7cutlass13device_kernelINS_4gemm6kernel13GemmUniversalIN4cute5tupleIJiiiiEEENS1_10collective13CollectiveMmaINS1_37MainloopSm90TmaGmmaWarpSpecializedFP8ILi28ENS5_IJNS4_1CILi1EEESB_SB_EEENS1_32KernelTmaWarpSpecializedPingpongEEENS5_IJNSA_ILi64EEESF_SF_EEENS_12float_e4m3_tENS5_IJlSB_lEEESH_SI_NS4_8TiledMMAINS4_8MMA_AtomIJNS4_4SM904GMMA30MMA_64x64x32_F32E4M3E4M3_SS_TNILNSM_7ScaleInE1ELSO_1EEEEEENS4_6LayoutISC_NS5_IJNSA_ILi0EEESS_SS_EEEEENS5_IJNS4_10UnderscoreESV_SV_EEEEENS4_13SM90_TMA_LOADENS4_14ComposedLayoutINS4_7SwizzleILi2ELi4ELi3EEENS4_18smem_ptr_flag_bitsILi8EEENSR_INS5_IJNSA_ILi8EEESF_EEENS5_IJSF_SB_EEEEEEEvNS4_8identityESY_S18_vS19_EENS_8epilogue10collective6detail29Sm90TmaWarpSpecializedAdapterINS1C_15DefaultEpilogueISH_SI_SI_NS1B_6thread17LinearCombinationISH_Li1EffLNS1G_9ScaleType4KindE0ELNS_15FloatRoundStyleE2ESH_EENS1_15EpilogueDefaultEEEEEvvEEEEvNT_6ParamsE,@function
        .size           _ZN7cutlass13device_kernelINS_4gemm6kernel13GemmUniversalIN4cute5tupleIJiiiiEEENS1_10collective13CollectiveMmaINS1_37MainloopSm90TmaGmmaWarpSpecializedFP8ILi28ENS5_IJNS4_1CILi1EEESB_SB_EEENS1_32KernelTmaWarpSpecializedPingpongEEENS5_IJNSA_ILi64EEESF_SF_EEENS_12float_e4m3_tENS5_IJlSB_lEEESH_SI_NS4_8TiledMMAINS4_8MMA_AtomIJNS4_4SM904GMMA30MMA_64x64x32_F32E4M3E4M3_SS_TNILNSM_7ScaleInE1ELSO_1EEEEEENS4_6LayoutISC_NS5_IJNSA_ILi0EEESS_SS_EEEEENS5_IJNS4_10UnderscoreESV_SV_EEEEENS4_13SM90_TMA_LOADENS4_14ComposedLayoutINS4_7SwizzleILi2ELi4ELi3EEENS4_18smem_ptr_flag_bitsILi8EEENSR_INS5_IJNSA_ILi8EEESF_EEENS5_IJSF_SB_EEEEEEEvNS4_8identityESY_S18_vS19_EENS_8epilogue10collective6detail29Sm90TmaWarpSpecializedAdapterINS1C_15DefaultEpilogueISH_SI_SI_NS1B_6thread17LinearCombinationISH_Li1EffLNS1G_9ScaleType4KindE0ELNS_15FloatRoundStyleE2ESH_EENS1_15EpilogueDefaultEEEEEvvEEEEvNT_6ParamsE,(.L_x_189 - _ZN7cutlass13device_kernelINS_4gemm6kernel13GemmUniversalIN4cute5tupleIJiiiiEEENS1_10collective13CollectiveMmaINS1_37MainloopSm90TmaGmmaWarpSpecializedFP8ILi28ENS5_IJNS4_1CILi1EEESB_SB_EEENS1_32KernelTmaWarpSpecializedPingpongEEENS5_IJNSA_ILi64EEESF_SF_EEENS_12float_e4m3_tENS5_IJlSB_lEEESH_SI_NS4_8TiledMMAINS4_8MMA_AtomIJNS4_4SM904GMMA30MMA_64x64x32_F32E4M3E4M3_SS_TNILNSM_7ScaleInE1ELSO_1EEEEEENS4_6LayoutISC_NS5_IJNSA_ILi0EEESS_SS_EEEEENS5_IJNS4_10UnderscoreESV_SV_EEEEENS4_13SM90_TMA_LOADENS4_14ComposedLayoutINS4_7SwizzleILi2ELi4ELi3EEENS4_18smem_ptr_flag_bitsILi8EEENSR_INS5_IJNSA_ILi8EEESF_EEENS5_IJSF_SB_EEEEEEEvNS4_8identityESY_S18_vS19_EENS_8epilogue10collective6detail29Sm90TmaWarpSpecializedAdapterINS1C_15DefaultEpilogueISH_SI_SI_NS1B_6thread17LinearCombinationISH_Li1EffLNS1G_9ScaleType4KindE0ELNS_15FloatRoundStyleE2ESH_EENS1_15EpilogueDefaultEEEEEvvEEEEvNT_6ParamsE)
        .other          _ZN7cutlass13device_kernelINS_4gemm6kernel13GemmUniversalIN4cute5tupleIJiiiiEEENS1_10collective13CollectiveMmaINS1_37MainloopSm90TmaGmmaWarpSpecializedFP8ILi28ENS5_IJNS4_1CILi1EEESB_SB_EEENS1_32KernelTmaWarpSpecializedPingpongEEENS5_IJNSA_ILi64EEESF_SF_EEENS_12float_e4m3_tENS5_IJlSB_lEEESH_SI_NS4_8TiledMMAINS4_8MMA_AtomIJNS4_4SM904GMMA30MMA_64x64x32_F32E4M3E4M3_SS_TNILNSM_7ScaleInE1ELSO_1EEEEEENS4_6LayoutISC_NS5_IJNSA_ILi0EEESS_SS_EEEEENS5_IJNS4_10UnderscoreESV_SV_EEEEENS4_13SM90_TMA_LOADENS4_14ComposedLayoutINS4_7SwizzleILi2ELi4ELi3EEENS4_18smem_ptr_flag_bitsILi8EEENSR_INS5_IJNSA_ILi8EEESF_EEENS5_IJSF_SB_EEEEEEEvNS4_8identityESY_S18_vS19_EENS_8epilogue10collective6detail29Sm90TmaWarpSpecializedAdapterINS1C_15DefaultEpilogueISH_SI_SI_NS1B_6thread17LinearCombinationISH_Li1EffLNS1G_9ScaleType4KindE0ELNS_15FloatRoundStyleE2ESH_EENS1_15EpilogueDefaultEEEEEvvEEEEvNT_6ParamsE,@"STO_CUDA_ENTRY STV_DEFAULT"
_ZN7cutlass13device_kernelINS_4gemm6kernel13GemmUniversalIN4cute5tupleIJiiiiEEENS1_10collective13CollectiveMmaINS1_37MainloopSm90TmaGmmaWarpSpecializedFP8ILi28ENS5_IJNS4_1CILi1EEESB_SB_EEENS1_32KernelTmaWarpSpecializedPingpongEEENS5_IJNSA_ILi64EEESF_SF_EEENS_12float_e4m3_tENS5_IJlSB_lEEESH_SI_NS4_8TiledMMAINS4_8MMA_AtomIJNS4_4SM904GMMA30MMA_64x64x32_F32E4M3E4M3_SS_TNILNSM_7ScaleInE1ELSO_1EEEEEENS4_6LayoutISC_NS5_IJNSA_ILi0EEESS_SS_EEEEENS5_IJNS4_10UnderscoreESV_SV_EEEEENS4_13SM90_TMA_LOADENS4_14ComposedLayoutINS4_7SwizzleILi2ELi4ELi3EEENS4_18smem_ptr_flag_bitsILi8EEENSR_INS5_IJNSA_ILi8EEESF_EEENS5_IJSF_SB_EEEEEEEvNS4_8identityESY_S18_vS19_EENS_8epilogue10collective6detail29Sm90TmaWarpSpecializedAdapterINS1C_15DefaultEpilogueISH_SI_SI_NS1B_6thread17LinearCombinationISH_Li1EffLNS1G_9ScaleType4KindE0ELNS_15FloatRoundStyleE2ESH_EENS1_15EpilogueDefaultEEEEEvvEEEEvNT_6ParamsE:
[----:B------:R-:W-:Y:S01]  /*0000*/  LDC R1, c[0x0][0x28] ;  /* 0x00000a00ff017b82 */ /* 0x000fe20000000800 */
[----:B------:R-:W0:Y:S01]  /*0010*/  S2R R11, SR_TID.X ;  /* 0x00000000000b7919 */ /* 0x000e220000002100 */
[----:B------:R-:W-:Y:S01]  /*0020*/  ELECT P0, URZ, PT ;  /* 0x00000000003f782f */ /* 0x000fe20003800000 */
[----:B------:R-:W-:Y:S01]  /*0030*/  BSSY B0, `(.L_x_0) ;  /* 0x000000f000007945 */ /* 0x000fe20003800000 */
[--C-:B0-----:R-:W-:Y:S02]  /*0040*/  SHF.R.U32.HI R0, RZ, 0x5, R11.reuse ;  /* 0x00000005ff007819 */ /* 0x101fe4000001160b */
[----:B------:R-:W-:-:S03]  /*0050*/  SHF.R.U32.HI R4, RZ, 0x7, R11 ;  /* 0x00000007ff047819 */ /* 0x000fc6000001160b */
[----:B------:R-:W0:Y:S04]  /*0060*/  SHFL.IDX PT, R2, R0, RZ, 0x1f ;  /* 0x00001fff00027589 */ /* 0x000e2800000e0000 */
[----:B------:R1:W2:Y:S01]  /*0070*/  SHFL.IDX PT, R5, R4, RZ, 0x1f ;  /* 0x00001fff04057589 */ /* 0x0002a200000e0000 */
[----:B0-----:R-:W-:-:S13]  /*0080*/  ISETP.NE.OR P0, PT, R2, RZ, !P0 ;  /* 0x000000ff0200720c */ /* 0x001fda0004705670 */
[----:B-12---:R-:W-:Y:S05]  /*0090*/  @P0 BRA `(.L_x_1) ;  /* 0x0000000000200947 */ /* 0x006fea0003800000 */
[----:B------:R-:W-:Y:S02]  /*00a0*/  ULDC.64 UR4, c[0x0][0x198] ;  /* 0x0000660000047ab9 */ /* 0x000fe40000000a00 */
[----:B------:R-:W-:Y:S02]  /*00b0*/  UIADD3 UR6, UP0, UR4, 0xf0, URZ ;  /* 0x000000f004067890 */ /* 0x000fe4000ff1e03f */
[----:B------:R-:W-:Y:S02]  /*00c0*/  UIADD3 UR4, UP1, UR4, 0x1f0, URZ ;  /* 0x000001f004047890 */ /* 0x000fe4000ff3e03f */
[----:B------:R-:W-:Y:S02]  /*00d0*/  UIADD3.X UR7, URZ, UR5, URZ, UP0, !UPT ;  /* 0x000000053f077290 */ /* 0x000fe400087fe43f */
[----:B------:R-:W-:-:S07]  /*00e0*/  UIADD3.X UR5, URZ, UR5, URZ, UP1, !UPT ;  /* 0x000000053f057290 */ /* 0x000fce0008ffe43f */
[----:B------:R0:W-:Y:S02]  /*00f0*/  UTMACCTL.PF [UR6] ;  /* 0x00000000060079b9 */ /* 0x0001e40008040000 */
[----:B------:R0:W-:Y:S02]  /*0100*/  UTMACCTL.PF [UR4] ;  /* 0x00000000040079b9 */ /* 0x0001e40008040000 */
[----:B0-----:R-:W-:Y:S01]  /*0110*/  NOP ;  /* 0x0000000000007918 */ /* 0x001fe20000000000 */
.L_x_1:
[----:B------:R-:W-:Y:S05]  /*0120*/  BSYNC B0 ;  /* 0x0000000000007941 */ /* 0x000fea0003800000 */
.L_x_0:
[----:B------:R-:W0:Y:S02]  /*0130*/  SHFL.IDX PT, R3, R0, RZ, 0x1f ;  /* 0x00001fff00037589 */ /* 0x000e2400000e0000 */
[----:B0-----:R-:W-:-:S13]  /*0140*/  ISETP.NE.AND P0, PT, R3, RZ, PT ;  /* 0x000000ff0300720c */ /* 0x001fda0003f05270 */
[----:B------:R-:W-:Y:S05]  /*0150*/  @P0 BRA `(.L_x_2) ;  /* 0x0000000400240947 */ /* 0x000fea0003800000 */
[----:B------:R-:W-:Y:S01]  /*0160*/  ELECT P0, URZ, PT ;  /* 0x00000000003f782f */ /* 0x000fe20003800000 */
[----:B------:R-:W-:-:S12]  /*0170*/  BSSY B0, `(.L_x_2) ;  /* 0x0000047000007945 */ /* 0x000fd80003800000 */
[----:B------:R-:W-:Y:S05]  /*0180*/  @!P0 BRA `(.L_x_3) ;  /* 0x0000000400148947 */ /* 0x000fea0003800000 */
[----:B------:R-:W0:Y:S01]  /*0190*/  S2UR UR8, SR_CgaCtaId ;  /* 0x00000000000879c3 */ /* 0x000e220000008800 */
[----:B------:R-:W-:Y:S01]  /*01a0*/  UMOV UR4, 0x400 ;  /* 0x0000040000047882 */ /* 0x000fe20000000000 */
[----:B------:R-:W-:Y:S01]  /*01b0*/  UMOV UR5, 0x1 ;  /* 0x0000000100057882 */ /* 0x000fe20000000000 */
[----:B------:R-:W-:Y:S02]  /*01c0*/  UMOV UR6, 0x80 ;  /* 0x0000008000067882 */ /* 0x000fe40000000000 */
[----:B------:R-:W-:-:S04]  /*01d0*/  UIADD3 UR6, -UR6, 0x100000, URZ ;  /* 0x0010000006067890 */ /* 0x000fc8000fffe13f */
[----:B------:R-:W-:Y:S02]  /*01e0*/  USHF.L.U32 UR7, UR6, 0xb, URZ ;  /* 0x0000000b06077899 */ /* 0x000fe4000800063f */
[----:B------:R-:W-:Y:S02]  /*01f0*/  USHF.L.U32 UR6, UR6, 0x1, URZ ;  /* 0x0000000106067899 */ /* 0x000fe4000800063f */
[----:B0-----:R-:W-:Y:S02]  /*0200*/  ULEA UR8, UR8, UR4, 0x18 ;  /* 0x0000000408087291 */ /* 0x001fe4000f8ec03f */
[----:B------:R-:W-:-:S04]  /*0210*/  UIADD3 UR4, -UR5, 0x100000, URZ ;  /* 0x0010000005047890 */ /* 0x000fc8000fffe13f */
[----:B------:R-:W-:Y:S02]  /*0220*/  USHF.L.U32 UR5, UR4, 0xb, URZ ;  /* 0x0000000b04057899 */ /* 0x000fe4000800063f */
[----:B------:R-:W-:Y:S01]  /*0230*/  USHF.L.U32 UR4, UR4, 0x1, URZ ;  /* 0x0000000104047899 */ /* 0x000fe2000800063f */
[----:B------:R-:W0:Y:S11]  /*0240*/  FENCE.VIEW.ASYNC.S ;  /* 0x00000000000073c6 */ /* 0x000e360000000000 */
[----:B0-----:R0:W1:Y:S01]  /*0250*/  SYNCS.EXCH.64 URZ, [UR8], UR4 ;  /* 0x00000004083f75b2 */ /* 0x0010620008000100 */
[----:B------:R0:W2:Y:S01]  /*0260*/  SYNCS.EXCH.64 URZ, [UR8+0xe0], UR6 ;  /* 0x0000e006083f75b2 */ /* 0x0000a20008000100 */
[----:B------:R0:W3:Y:S01]  /*0270*/  SYNCS.EXCH.64 URZ, [UR8+0x8], UR4 ;  /* 0x00000804083f75b2 */ /* 0x0000e20008000100 */
[----:B------:R0:W4:Y:S01]  /*0280*/  SYNCS.EXCH.64 URZ, [UR8+0xe8], UR6 ;  /* 0x0000e806083f75b2 */ /* 0x0001220008000100 */
[----:B------:R0:W0:Y:S01]  /*0290*/  SYNCS.EXCH.64 URZ, [UR8+0x10], UR4 ;  /* 0x00001004083f75b2 */ /* 0x0000220008000100 */
        /* <DEDUP_REMOVED lines=51> */
[----:B-1234-:R-:W-:Y:S01]  /*05d0*/  NOP ;  /* 0x0000000000007918 */ /* 0x01efe20000000000 */
.L_x_3:
[----:B0-----:R-:W-:Y:S05]  /*05e0*/  BSYNC B0 ;  /* 0x0000000000007941 */ /* 0x001fea0003800000 */
.L_x_2:
[----:B------:R-:W0:Y:S01]  /*05f0*/  SHFL.IDX PT, R6, R0, RZ, 0x1f ;  /* 0x00001fff00067589 */ /* 0x000e2200000e0000 */
[----:B------:R-:W-:Y:S01]  /*0600*/  ELECT P0, URZ, PT ;  /* 0x00000000003f782f */ /* 0x000fe20003800000 */
[----:B------:R-:W-:Y:S01]  /*0610*/  NOP ;  /* 0x0000000000007918 */ /* 0x000fe20000000000 */
[----:B------:R-:W-:Y:S01]  /*0620*/  ELECT P1, URZ, PT ;  /* 0x00000000003f782f */ /* 0x000fe20003820000 */
[----:B------:R1:W2:Y:S01]  /*0630*/  SHFL.IDX PT, R3, R0, RZ, 0x1f ;  /* 0x00001fff00037589 */ /* 0x0002a200000e0000 */
[----:B------:R-:W-:Y:S01]  /*0640*/  UMOV UR4, 0x20 ;  /* 0x0000002000047882 */ /* 0x000fe20000000000 */
[----:B------:R-:W-:Y:S01]  /*0650*/  UMOV UR11, 0x80 ;  /* 0x00000080000b7882 */ /* 0x000fe20000000000 */
[----:B------:R-:W-:Y:S01]  /*0660*/  NOP ;  /* 0x0000000000007918 */ /* 0x000fe20000000000 */
[----:B------:R-:W3:Y:S01]  /*0670*/  SHFL.IDX PT, R4, R4, RZ, 0x1f ;  /* 0x00001fff04047589 */ /* 0x000ee200000e0000 */
[C---:B------:R-:W-:Y:S01]  /*0680*/  VIADD R33, R5.reuse, 0xffffffff ;  /* 0xffffffff05217836 */ /* 0x040fe20000000000 */
[----:B------:R-:W-:Y:S01]  /*0690*/  ULDC.64 UR20, c[0x0][0x208] ;  /* 0x0000820000147ab9 */ /* 0x000fe20000000a00 */
[----:B------:R-:W-:-:S02]  /*06a0*/  ISETP.NE.AND P2, PT, R5, RZ, PT ;  /* 0x000000ff0500720c */ /* 0x000fc40003f45270 */
[----:B-1----:R-:W-:Y:S02]  /*06b0*/  SHF.R.S32.HI R0, RZ, 0x1f, R11 ;  /* 0x0000001fff007819 */ /* 0x002fe4000001140b */
[----:B------:R-:W-:Y:S02]  /*06c0*/  ISETP.GE.U32.AND P3, PT, R33, 0x2, PT ;  /* 0x000000022100780c */ /* 0x000fe40003f66070 */
[----:B------:R-:W-:-:S04]  /*06d0*/  LEA.HI R0, R0, R11, RZ, 0x7 ;  /* 0x0000000b00007211 */ /* 0x000fc800078f38ff */
[----:B------:R-:W-:Y:S02]  /*06e0*/  LOP3.LUT R0, R0, 0xffffff80, RZ, 0xc0, !PT ;  /* 0xffffff8000007812 */ /* 0x000fe400078ec0ff */
[----:B0-----:R-:W-:-:S03]  /*06f0*/  ISETP.NE.OR P0, PT, R6, RZ, !P0 ;  /* 0x000000ff0600720c */ /* 0x001fc60004705670 */
[----:B------:R-:W-:Y:S01]  /*0700*/  IMAD.IADD R10, R11, 0x1, -R0 ;  /* 0x000000010b0a7824 */ /* 0x000fe200078e0a00 */
[----:B--2---:R-:W-:Y:S02]  /*0710*/  ISETP.NE.OR P1, PT, R3, RZ, !P1 ;  /* 0x000000ff0300720c */ /* 0x004fe40004f25670 */
[----:B------:R-:W-:Y:S02]  /*0720*/  SHF.R.S32.HI R3, RZ, 0x1f, R2 ;  /* 0x0000001fff037819 */ /* 0x000fe40000011402 */
[----:B---3--:R-:W-:Y:S02]  /*0730*/  R2UR UR15, R4 ;  /* 0x00000000040f72ca */ /* 0x008fe400000e0000 */
[----:B------:R-:W-:-:S03]  /*0740*/  LEA.HI R3, R3, R2, RZ, 0x2 ;  /* 0x0000000203037211 */ /* 0x000fc600078f10ff */
[----:B------:R-:W-:Y:S01]  /*0750*/  VOTEU.ALL UP0, P0 ;  /* 0x00000000003f7886 */ /* 0x000fe20000000000 */
[----:B------:R-:W-:-:S03]  /*0760*/  LOP3.LUT R3, R3, 0xfffffffc, RZ, 0xc0, !PT ;  /* 0xfffffffc03037812 */ /* 0x000fc600078ec0ff */
[----:B------:R-:W-:Y:S01]  /*0770*/  VOTEU.ALL UP1, P1 ;  /* 0x00000000003f7886 */ /* 0x000fe20000820000 */
[----:B------:R-:W0:Y:S01]  /*0780*/  @!UP0 S2UR UR7, SR_CgaCtaId ;  /* 0x00000000000789c3 */ /* 0x000e220000008800 */
[----:B------:R-:W-:Y:S01]  /*0790*/  @!UP0 UMOV UR6, 0x400 ;  /* 0x0000040000068882 */ /* 0x000fe20000000000 */
[----:B------:R-:W-:-:S04]  /*07a0*/  @!UP0 UIADD3 UR4, -UR4, 0x100000, URZ ;  /* 0x0010000004048890 */ /* 0x000fc8000fffe13f */
[----:B------:R-:W-:Y:S02]  /*07b0*/  @!UP0 USHF.L.U32 UR5, UR4, 0xb, URZ ;  /* 0x0000000b04058899 */ /* 0x000fe4000800063f */
[----:B------:R-:W-:Y:S01]  /*07c0*/  @!UP0 USHF.L.U32 UR4, UR4, 0x1, URZ ;  /* 0x0000000104048899 */ /* 0x000fe2000800063f */
[----:B------:R-:W-:Y:S01]  /*07d0*/  IMAD.IADD R20, R2, 0x1, -R3 ;  /* 0x0000000102147824 */ /* 0x000fe200078e0a03 */
[----:B------:R-:W-:Y:S01]  /*07e0*/  @!UP1 UMOV UR9, 0x400 ;  /* 0x0000040000099882 */ /* 0x000fe20000000000 */
[----:B------:R-:W-:Y:S01]  /*07f0*/  VOTEU.ALL UP2, P1 ;  /* 0x00000000003f7886 */ /* 0x000fe20000840000 */
[----:B------:R-:W-:Y:S01]  /*0800*/  VOTEU.ALL UP3, P1 ;  /* 0x00000000003f7886 */ /* 0x000fe20000860000 */
[----:B------:R-:W-:Y:S01]  /*0810*/  VOTEU.ALL UP4, P1 ;  /* 0x00000000003f7886 */ /* 0x000fe20000880000 */
[----:B------:R-:W1:Y:S01]  /*0820*/  @!UP1 S2UR UR10, SR_CgaCtaId ;  /* 0x00000000000a99c3 */ /* 0x000e620000008800 */
[----:B------:R-:W-:Y:S01]  /*0830*/  VOTEU.ALL UP5, P1 ;  /* 0x00000000003f7886 */ /* 0x000fe200008a0000 */
[----:B0-----:R-:W-:-:S02]  /*0840*/  @!UP0 ULEA UR8, UR7, UR6, 0x18 ;  /* 0x0000000607088291 */ /* 0x001fc4000f8ec03f */
[----:B------:R-:W-:-:S04]  /*0850*/  @!UP1 UIADD3 UR6, -UR11, 0x100000, URZ ;  /* 0x001000000b069890 */ /* 0x000fc8000fffe13f */
[----:B------:R-:W-:Y:S02]  /*0860*/  @!UP1 USHF.L.U32 UR7, UR6, 0xb, URZ ;  /* 0x0000000b06079899 */ /* 0x000fe4000800063f */
[----:B------:R-:W-:Y:S01]  /*0870*/  @!UP1 USHF.L.U32 UR6, UR6, 0x1, URZ ;  /* 0x0000000106069899 */ /* 0x000fe2000800063f */
[----:B------:R-:W-:Y:S01]  /*0880*/  VOTEU.ALL UP0, P0 ;  /* 0x00000000003f7886 */ /* 0x000fe20000000000 */
[----:B-1----:R-:W-:Y:S01]  /*0890*/  @!UP1 ULEA UR9, UR10, UR9, 0x18 ;  /* 0x000000090a099291 */ /* 0x002fe2000f8ec03f */
[----:B------:R-:W-:Y:S02]  /*08a0*/  VOTEU.ALL UP1, P0 ;  /* 0x00000000003f7886 */ /* 0x000fe40000020000 */
[----:B------:R-:W-:Y:S01]  /*08b0*/  ULDC.64 UR10, c[0x0][0x598] ;  /* 0x00016600000a7ab9 */ /* 0x000fe20000000a00 */
[----:B------:R-:W-:Y:S01]  /*08c0*/  ISETP.NE.AND P0, PT, R20, 0x3, PT ;  /* 0x000000031400780c */ /* 0x000fe20003f05270 */
[----:B------:R-:W0:Y:S02]  /*08d0*/  FENCE.VIEW.ASYNC.S ;  /* 0x00000000000073c6 */ /* 0x000e240000000000 */
[----:B0-----:R0:W1:Y:S01]  /*08e0*/  @!UP0 SYNCS.EXCH.64 URZ, [UR8+0x1f0], UR4 ;  /* 0x0001f004083f85b2 */ /* 0x0010620008000100 */
[----:B------:R-:W-:-:S02]  /*08f0*/  ISETP.NE.U32.AND P1, PT, RZ, UR10, PT ;  /* 0x0000000aff007c0c */ /* 0x000fc4000bf25070 */
[----:B------:R-:W-:Y:S02]  /*0900*/  ISETP.EQ.OR P0, PT, R20, RZ, !P0 ;  /* 0x000000ff1400720c */ /* 0x000fe40004702670 */
[----:B------:R-:W-:Y:S02]  /*0910*/  ISETP.NE.AND.EX P1, PT, RZ, UR11, PT, P1 ;  /* 0x0000000bff007c0c */ /* 0x000fe4000bf25310 */
[----:B------:R-:W-:-:S04]  /*0920*/  ISETP.EQ.AND P0, PT, R5, RZ, P0 ;  /* 0x000000ff0500720c */ /* 0x000fc80000702270 */
[----:B------:R-:W-:-:S04]  /*0930*/  SEL R7, RZ, 0x1, !P0 ;  /* 0x00000001ff077807 */ /* 0x000fc80004000000 */
[----:B------:R-:W-:Y:S01]  /*0940*/  SEL R7, R7, 0x2, P3 ;  /* 0x0000000207077807 */ /* 0x000fe20001800000 */
[----:B------:R0:W1:Y:S01]  /*0950*/  @!UP1 SYNCS.EXCH.64 URZ, [UR8+0x1f8], UR4 ;  /* 0x0001f804083f95b2 */ /* 0x0000620008000100 */
[----:B------:R-:W-:Y:S01]  /*0960*/  NOP ;  /* 0x0000000000007918 */ /* 0x000fe20000000000 */
[----:B------:R0:W1:Y:S01]  /*0970*/  @!UP2 SYNCS.EXCH.64 URZ, [UR9+0x1d0], UR6 ;  /* 0x0001d006093fa5b2 */ /* 0x0000620008000100 */
[----:B------:R0:W1:Y:S01]  /*0980*/  @!UP3 SYNCS.EXCH.64 URZ, [UR9+0x1d8], UR6 ;  /* 0x0001d806093fb5b2 */ /* 0x0000620008000100 */
[----:B------:R0:W1:Y:S01]  /*0990*/  @!UP4 SYNCS.EXCH.64 URZ, [UR9+0x1e0], UR6 ;  /* 0x0001e006093fc5b2 */ /* 0x0000620008000100 */
[----:B------:R0:W1:Y:S01]  /*09a0*/  @!UP5 SYNCS.EXCH.64 URZ, [UR9+0x1e8], UR6 ;  /* 0x0001e806093fd5b2 */ /* 0x0000620008000100 */
[----:B------:R-:W-:Y:S01]  /*09b0*/  NOP ;  /* 0x0000000000007918 */ /* 0x000fe20000000000 */
[----:B-1----:R-:W-:Y:S06]  /*09c0*/  BAR.SYNC.DEFER_BLOCKING 0x0 ;  /* 0x0000000000007b1d */ /* 0x002fec0000010000 */
[----:B0-----:R-:W-:Y:S05]  /*09d0*/  @!P1 BRA `(.L_x_4) ;  /* 0x00000000001c9947 */ /* 0x001fea0003800000 */
[----:B------:R-:W0:Y:S02]  /*09e0*/  LDC.64 R2, c[0x0][0x598] ;  /* 0x00016600ff027b82 */ /* 0x000e240000000a00 */
[----:B0-----:R-:W2:Y:S02]  /*09f0*/  LDG.E.64 R2, desc[UR20][R2.64] ;  /* 0x0000001402027981 */ /* 0x001ea4000c1e1b00 */
[----:B--2---:R-:W-:-:S04]  /*0a00*/  ISETP.NE.U32.AND P0, PT, R2, RZ, PT ;  /* 0x000000ff0200720c */ /* 0x004fc80003f05070 */
[----:B------:R-:W-:-:S13]  /*0a10*/  ISETP.NE.AND.EX P0, PT, R3, RZ, PT, P0 ;  /* 0x000000ff0300720c */ /* 0x000fda0003f05300 */
[----:B------:R-:W-:Y:S05]  /*0a20*/  @!P0 BRA `(.L_x_4) ;  /* 0x0000000000088947 */ /* 0x000fea0003800000 */
[----:B------:R2:W5:Y:S01]  /*0a30*/  LD.E R12, desc[UR20][R2.64] ;  /* 0x00000014020c7980 */ /* 0x000562000c101900 */
[----:B------:R-:W-:Y:S05]  /*0a40*/  BRA `(.L_x_5) ;  /* 0x0000000000207947 */ /* 0x000fea0003800000 */
.L_x_4:
[----:B------:R-:W-:Y:S02]  /*0a50*/  ULDC.64 UR4, c[0x0][0x588] ;  /* 0x0001620000047ab9 */ /* 0x000fe40000000a00 */
[----:B------:R-:W-:-:S04]  /*0a60*/  ISETP.NE.U32.AND P0, PT, RZ, UR4, PT ;  /* 0x00000004ff007c0c */ /* 0x000fc8000bf05070 */
[----:B------:R-:W-:-:S13]  /*0a70*/  ISETP.NE.AND.EX P0, PT, RZ, UR5, PT, P0 ;  /* 0x00000005ff007c0c */ /* 0x000fda000bf05300 */
[----:B------:R-:W-:Y:S05]  /*0a80*/  @!P0 BRA `(.L_x_6) ;  /* 0x00000000000c8947 */ /* 0x000fea0003800000 */
[----:B------:R-:W0:Y:S02]  /*0a90*/  LDC.64 R12, c[0x0][0x588] ;  /* 0x00016200ff0c7b82 */ /* 0x000e240000000a00 */
[----:B0-----:R0:W5:Y:S01]  /*0aa0*/  LDG.E R12, desc[UR20][R12.64] ;  /* 0x000000140c0c7981 */ /* 0x001162000c1e1900 */
[----:B------:R-:W-:Y:S05]  /*0ab0*/  BRA `(.L_x_5) ;  /* 0x0000000000047947 */ /* 0x000fea0003800000 */
.L_x_6:
[----:B------:R-:W1:Y:S02]  /*0ac0*/  LDC R12, c[0x0][0x580] ;  /* 0x00016000ff0c7b82 */ /* 0x000e640000000800 */
.L_x_5:
[----:B------:R-:W-:Y:S02]  /*0ad0*/  ULDC.64 UR4, c[0x0][0x5a0] ;  /* 0x0001680000047ab9 */ /* 0x000fe40000000a00 */
[----:B------:R-:W-:-:S04]  /*0ae0*/  ISETP.NE.U32.AND P0, PT, RZ, UR4, PT ;  /* 0x00000004ff007c0c */ /* 0x000fc8000bf05070 */
[----:B------:R-:W-:-:S13]  /*0af0*/  ISETP.NE.AND.EX P0, PT, RZ, UR5, PT, P0 ;  /* 0x00000005ff007c0c */ /* 0x000fda000bf05300 */
[----:B------:R-:W-:Y:S05]  /*0b00*/  @!P0 BRA `(.L_x_7) ;  /* 0x00000000001c8947 */ /* 0x000fea0003800000 */
[----:B--2---:R-:W2:Y:S02]  /*0b10*/  LDC.64 R2, c[0x0][0x5a0] ;  /* 0x00016800ff027b82 */ /* 0x004ea40000000a00 */
[----:B--2---:R-:W2:Y:S02]  /*0b20*/  LDG.E.64 R2, desc[UR20][R2.64] ;  /* 0x0000001402027981 */ /* 0x004ea4000c1e1b00 */
[----:B--2---:R-:W-:-:S04]  /*0b30*/  ISETP.NE.U32.AND P0, PT, R2, RZ, PT ;  /* 0x000000ff0200720c */ /* 0x004fc80003f05070 */
[----:B------:R-:W-:-:S13]  /*0b40*/  ISETP.NE.AND.EX P0, PT, R3, RZ, PT, P0 ;  /* 0x000000ff0300720c */ /* 0x000fda0003f05300 */
[----:B------:R-:W-:Y:S05]  /*0b50*/  @!P0 BRA `(.L_x_7) ;  /* 0x0000000000088947 */ /* 0x000fea0003800000 */
[----:B0-----:R4:W5:Y:S01]  /*0b60*/  LD.E R13, desc[UR20][R2.64] ;  /* 0x00000014020d7980 */ /* 0x001962000c101900 */
[----:B------:R-:W-:Y:S05]  /*0b70*/  BRA `(.L_x_8) ;  /* 0x0000000000207947 */ /* 0x000fea0003800000 */
.L_x_7:
[----:B------:R-:W-:Y:S02]  /*0b80*/  ULDC.64 UR4, c[0x0][0x590] ;  /* 0x0001640000047ab9 */ /* 0x000fe40000000a00 */
[----:B------:R-:W-:-:S04]  /*0b90*/  ISETP.NE.U32.AND P0, PT, RZ, UR4, PT ;  /* 0x00000004ff007c0c */ /* 0x000fc8000bf05070 */
[----:B------:R-:W-:-:S13]  /*0ba0*/  ISETP.NE.AND.EX P0, PT, RZ, UR5, PT, P0 ;  /* 0x00000005ff007c0c */ /* 0x000fda000bf05300 */
[----:B------:R-:W-:Y:S05]  /*0bb0*/  @!P0 BRA `(.L_x_9) ;  /* 0x00000000000c8947 */ /* 0x000fea0003800000 */
[----:B--2---:R-:W0:Y:S02]  /*0bc0*/  LDC.64 R2, c[0x0][0x590] ;  /* 0x00016400ff027b82 */ /* 0x004e240000000a00 */
[----:B0-----:R3:W5:Y:S01]  /*0bd0*/  LDG.E R13, desc[UR20][R2.64] ;  /* 0x00000014020d7981 */ /* 0x001762000c1e1900 */
[----:B------:R-:W-:Y:S05]  /*0be0*/  BRA `(.L_x_8) ;  /* 0x0000000000047947 */ /* 0x000fea0003800000 */
.L_x_9:
[----:B0-----:R-:W0:Y:S02]  /*0bf0*/  LDC R13, c[0x0][0x584] ;  /* 0x00016100ff0d7b82 */ /* 0x001e240000000800 */
.L_x_8:
[----:B------:R-:W1:Y:S01]  /*0c00*/  LDC R0, c[0x0][0x65c] ;  /* 0x00019700ff007b82 */ /* 0x000e620000000800 */
[----:B------:R-:W2:Y:S01]  /*0c10*/  S2R R21, SR_CTAID.Y ;  /* 0x0000000000157919 */ /* 0x000ea20000002600 */
[----:B------:R-:W-:Y:S01]  /*0c20*/  ULDC UR8, c[0x0][0x28c] ;  /* 0x0000a30000087ab9 */ /* 0x000fe20000000800 */
[----:B------:R-:W-:Y:S01]  /*0c30*/  ISETP.NE.AND P0, PT, R5, 0x2, PT ;  /* 0x000000020500780c */ /* 0x000fe20003f05270 */
[----:B------:R-:W-:Y:S01]  /*0c40*/  UIADD3 UR8, UR8, 0x3f, URZ ;  /* 0x0000003f08087890 */ /* 0x000fe2000fffe03f */
[----:B------:R-:W0:Y:S01]  /*0c50*/  S2R R14, SR_CTAID.X ;  /* 0x00000000000e7919 */ /* 0x000e220000002500 */
[----:B------:R-:W-:Y:S01]  /*0c60*/  UMOV UR5, URZ ;  /* 0x0000003f00057c82 */ /* 0x000fe20008000000 */
[----:B------:R-:W-:Y:S01]  /*0c70*/  UMOV UR4, URZ ;  /* 0x0000003f00047c82 */ /* 0x000fe20008000000 */
[----:B------:R-:W-:-:S04]  /*0c80*/  USHF.R.S32.HI UR9, URZ, 0x1f, UR8 ;  /* 0x0000001f3f097899 */ /* 0x000fc80008011408 */
[----:B------:R-:W-:-:S04]  /*0c90*/  ULEA.HI UR9, UR9, UR8, URZ, 0x6 ;  /* 0x0000000809097291 */ /* 0x000fc8000f8f303f */
[----:B------:R-:W-:Y:S01]  /*0ca0*/  USHF.R.S32.HI UR13, URZ, 0x6, UR9 ;  /* 0x000000063f0d7899 */ /* 0x000fe20008011409 */
[----:B-1----:R-:W-:-:S13]  /*0cb0*/  ISETP.NE.AND P4, PT, R0, 0x1, PT ;  /* 0x000000010000780c */ /* 0x002fda0003f85270 */
[----:B------:R-:W0:Y:S01]  /*0cc0*/  @P4 LDC R15, c[0x0][0x10] ;  /* 0x00000400ff0f4b82 */ /* 0x000e220000000800 */
[----:B--234-:R-:W-:Y:S02]  /*0cd0*/  @P4 IMAD.MOV.U32 R2, RZ, RZ, R21 ;  /* 0x000000ffff024224 */ /* 0x01cfe400078e0015 */
[----:B------:R-:W-:Y:S02]  /*0ce0*/  @P4 IMAD.MOV.U32 R3, RZ, RZ, RZ ;  /* 0x000000ffff034224 */ /* 0x000fe400078e00ff */
[----:B------:R-:W-:-:S03]  /*0cf0*/  @P4 IMAD.MOV.U32 R5, RZ, RZ, RZ ;  /* 0x000000ffff054224 */ /* 0x000fc600078e00ff */
[----:B------:R-:W1:Y:S01]  /*0d00*/  @!P4 LDC R9, c[0x0][0xc] ;  /* 0x00000300ff09cb82 */ /* 0x000e620000000800 */
[----:B------:R-:W-:Y:S01]  /*0d10*/  ULDC UR6, c[0x0][0xc] ;  /* 0x0000030000067ab9 */ /* 0x000fe20000000800 */
[----:B------:R-:W-:Y:S02]  /*0d20*/  ULDC UR7, c[0x0][0x10] ;  /* 0x0000040000077ab9 */ /* 0x000fe40000000800 */
[----:B------:R-:W-:-:S04]  /*0d30*/  UIMAD.WIDE.U32 UR6, UR6, UR7, URZ ;  /* 0x00000007060672a5 */ /* 0x000fc8000f8e003f */
[----:B------:R-:W2:Y:S01]  /*0d40*/  LDC R8, c[0x0][0x14] ;  /* 0x00000500ff087b82 */ /* 0x000ea20000000800 */
[----:B0-----:R-:W-:-:S04]  /*0d50*/  @P4 IMAD.WIDE.U32 R2, R14, R15, R2 ;  /* 0x0000000f0e024225 */ /* 0x001fc800078e0002 */
[----:B------:R-:W-:Y:S02]  /*0d60*/  IMAD.MOV.U32 R15, RZ, RZ, RZ ;  /* 0x000000ffff0f7224 */ /* 0x000fe400078e00ff */
[----:B------:R-:W-:Y:S02]  /*0d70*/  @P4 IMAD.IADD R3, R3, 0x1, R5 ;  /* 0x0000000103034824 */ /* 0x000fe400078e0205 */
[----:B-1----:R-:W-:-:S04]  /*0d80*/  @!P4 IMAD.WIDE.U32 R4, R9, R21, R14 ;  /* 0x000000150904c225 */ /* 0x002fc800078e000e */
[----:B------:R-:W-:Y:S02]  /*0d90*/  @!P4 IMAD.MOV.U32 R2, RZ, RZ, R4 ;  /* 0x000000ffff02c224 */ /* 0x000fe400078e0004 */
[----:B------:R-:W-:Y:S02]  /*0da0*/  @!P4 IMAD.MOV.U32 R3, RZ, RZ, R5 ;  /* 0x000000ffff03c224 */ /* 0x000fe400078e0005 */
[C---:B--2---:R-:W-:Y:S02]  /*0db0*/  IMAD R17, R8.reuse, UR7, RZ ;  /* 0x0000000708117c24 */ /* 0x044fe4000f8e02ff */
[----:B------:R-:W-:Y:S01]  /*0dc0*/  IMAD.WIDE.U32 R8, R8, UR6, RZ ;  /* 0x0000000608087c25 */ /* 0x000fe2000f8e00ff */
[----:B------:R-:W-:-:S03]  /*0dd0*/  ULDC.64 UR6, c[0x0][0x650] ;  /* 0x0001940000067ab9 */ /* 0x000fc60000000a00 */
[----:B------:R-:W-:Y:S01]  /*0de0*/  IMAD.IADD R0, R9, 0x1, R17 ;  /* 0x0000000109007824 */ /* 0x000fe200078e0211 */
[----:B------:R-:W-:Y:S06]  /*0df0*/  @P0 BRA `(.L_x_10) ;  /* 0x0000000000200947 */ /* 0x000fec0003800000 */
[----:B------:R-:W-:Y:S01]  /*0e00*/  USHF.R.U32.HI UR4, URZ, 0x2, UR13 ;  /* 0x000000023f047899 */ /* 0x000fe2000801160d */
[----:B------:R-:W-:Y:S01]  /*0e10*/  IADD3 R2, P0, R2, R8, RZ ;  /* 0x0000000802027210 */ /* 0x000fe20007f1e0ff */
[----:B------:R-:W-:Y:S02]  /*0e20*/  UISETP.GE.U32.AND UP0, UPT, UR13, 0x1c, UPT ;  /* 0x0000001c0d00788c */ /* 0x000fe4000bf06070 */
[----:B------:R-:W-:Y:S02]  /*0e30*/  UIMAD.WIDE.U32 UR4, UR4, 0x24924925, URZ ;  /* 0x24924925040478a5 */ /* 0x000fe4000f8e003f */
[----:B------:R-:W-:-:S05]  /*0e40*/  IMAD.X R3, R0, 0x1, R3, P0 ;  /* 0x0000000100037824 */ /* 0x000fca00000e0603 */
[----:B------:R-:W-:Y:S02]  /*0e50*/  UMOV UR4, URZ ;  /* 0x0000003f00047c82 */ /* 0x000fe40008000000 */
[----:B------:R-:W-:Y:S02]  /*0e60*/  @UP0 ULOP3.LUT UR4, UR5, 0x1, URZ, 0xc0, !UPT ;  /* 0x0000000105040892 */ /* 0x000fe4000f8ec03f */
[----:B------:R-:W-:-:S12]  /*0e70*/  UIMAD UR5, UR5, -0x1c, UR13 ;  /* 0xffffffe4050578a4 */ /* 0x000fd8000f8e020d */
.L_x_10:
[----:B------:R-:W-:Y:S01]  /*0e80*/  ISETP.GE.U32.AND P0, PT, R2, UR6, PT ;  /* 0x0000000602007c0c */ /* 0x000fe2000bf06070 */
[----:B------:R-:W-:Y:S01]  /*0e90*/  IMAD.MOV.U32 R6, RZ, RZ, -0x1 ;  /* 0xffffffffff067424 */ /* 0x000fe200078e00ff */
[----:B------:R-:W-:Y:S01]  /*0ea0*/  PRMT R16, RZ, 0x7610, R16 ;  /* 0x00007610ff107816 */ /* 0x000fe20000000010 */
[----:B------:R-:W-:Y:S01]  /*0eb0*/  IMAD.MOV.U32 R4, RZ, RZ, -0x1 ;  /* 0xffffffffff047424 */ /* 0x000fe200078e00ff */
[----:B------:R-:W-:Y:S01]  /*0ec0*/  ISETP.GE.U32.AND.EX P0, PT, R3, UR7, PT, P0 ;  /* 0x0000000703007c0c */ /* 0x000fe2000bf06100 */
[----:B------:R-:W-:-:S12]  /*0ed0*/  IMAD.MOV.U32 R5, RZ, RZ, -0x1 ;  /* 0xffffffffff057424 */ /* 0x000fd800078e00ff */
[----:B------:R-:W-:Y:S05]  /*0ee0*/  @P0 BRA `(.L_x_11) ;  /* 0x00000004005c0947 */ /* 0x000fea0003800000 */
[----:B------:R-:W0:Y:S01]  /*0ef0*/  LDC.64 R24, c[0x0][0x628] ;  /* 0x00018a00ff187b82 */ /* 0x000e220000000a00 */
[----:B------:R-:W-:Y:S02]  /*0f00*/  IMAD.MOV.U32 R4, RZ, RZ, R2 ;  /* 0x000000ffff047224 */ /* 0x000fe400078e0002 */
[----:B------:R-:W-:-:S05]  /*0f10*/  IMAD.MOV.U32 R5, RZ, RZ, R3 ;  /* 0x000000ffff057224 */ /* 0x000fca00078e0003 */
[----:B------:R-:W1:Y:S08]  /*0f20*/  LDC R6, c[0x0][0x630] ;  /* 0x00018c00ff067b82 */ /* 0x000e700000000800 */
[----:B------:R-:W2:Y:S01]  /*0f30*/  LDC.64 R26, c[0x0][0x620] ;  /* 0x00018800ff1a7b82 */ /* 0x000ea20000000a00 */
[----:B0-----:R-:W-:-:S04]  /*0f40*/  ISETP.NE.U32.AND P0, PT, R24, RZ, PT ;  /* 0x000000ff1800720c */ /* 0x001fc80003f05070 */
[----:B------:R-:W-:-:S13]  /*0f50*/  ISETP.NE.AND.EX P0, PT, R25, RZ, PT, P0 ;  /* 0x000000ff1900720c */ /* 0x000fda0003f05300 */
[----:B-12---:R-:W-:Y:S05]  /*0f60*/  @!P0 BRA `(.L_x_12) ;  /* 0x0000000000288947 */ /* 0x006fea0003800000 */
[----:B------:R-:W0:Y:S02]  /*0f70*/  LDC R19, c[0x0][0x634] ;  /* 0x00018d00ff137b82 */ /* 0x000e240000000800 */
[----:B0-----:R-:W-:-:S05]  /*0f80*/  IADD3 R19, P0, R2, R19, RZ ;  /* 0x0000001302137210 */ /* 0x001fca0007f1e0ff */
[----:B------:R-:W-:-:S04]  /*0f90*/  IMAD.X R23, RZ, RZ, R3, P0 ;  /* 0x000000ffff177224 */ /* 0x000fc800000e0603 */
[----:B------:R-:W-:-:S04]  /*0fa0*/  IMAD.WIDE.U32 R4, R23, R24, RZ ;  /* 0x0000001817047225 */ /* 0x000fc800078e00ff */
[----:B------:R-:W-:-:S04]  /*0fb0*/  IMAD.WIDE.U32 R16, P0, R19, R25, R4 ;  /* 0x0000001913107225 */ /* 0x000fc80007800004 */
[----:B------:R-:W-:-:S04]  /*0fc0*/  IMAD.WIDE.U32 R4, R19, R24, RZ ;  /* 0x0000001813047225 */ /* 0x000fc800078e00ff */
[----:B------:R-:W-:Y:S01]  /*0fd0*/  IMAD.X R19, RZ, RZ, RZ, P0 ;  /* 0x000000ffff137224 */ /* 0x000fe200000e06ff */
[----:B------:R-:W-:Y:S01]  /*0fe0*/  IADD3 RZ, P0, R5, R16, RZ ;  /* 0x0000001005ff7210 */ /* 0x000fe20007f1e0ff */
[----:B------:R-:W-:-:S04]  /*0ff0*/  IMAD.MOV.U32 R18, RZ, RZ, R17 ;  /* 0x000000ffff127224 */ /* 0x000fc800078e0011 */
[----:B------:R-:W-:-:S08]  /*1000*/  IMAD.WIDE.U32.X R4, R23, R25, R18, P0 ;  /* 0x0000001917047225 */ /* 0x000fd000000e0412 */
.L_x_12:
[--C-:B------:R-:W-:Y:S01]  /*1010*/  SHF.R.U64 R32, R4, R6, R5.reuse ;  /* 0x0000000604207219 */ /* 0x100fe20000001205 */
[----:B------:R-:W0:Y:S01]  /*1020*/  LDC.64 R28, c[0x0][0x640] ;  /* 0x00019000ff1c7b82 */ /* 0x000e220000000a00 */
[----:B------:R-:W-:Y:S01]  /*1030*/  I2FP.F32.U32 R4, R14 ;  /* 0x0000000e00047245 */ /* 0x000fe20000201000 */
[----:B------:R-:W-:Y:S01]  /*1040*/  ULDC UR6, c[0x0][0x150] ;  /* 0x0000540000067ab9 */ /* 0x000fe20000000800 */
[----:B------:R-:W-:Y:S02]  /*1050*/  SHF.R.U32.HI R5, RZ, R6, R5 ;  /* 0x00000006ff057219 */ /* 0x000fe40000011605 */
[----:B------:R-:W-:Y:S01]  /*1060*/  IADD3 R17, P0, RZ, -R32, RZ ;  /* 0x80000020ff117210 */ /* 0x000fe20007f1e0ff */
[----:B------:R-:W-:Y:S01]  /*1070*/  FMUL R6, R4, UR6 ;  /* 0x0000000604067c20 */ /* 0x000fe20008400000 */
[----:B------:R-:W-:Y:S01]  /*1080*/  ULDC UR6, c[0x0][0x154] ;  /* 0x0000550000067ab9 */ /* 0x000fe20000000800 */
[----:B------:R-:W1:Y:S02]  /*1090*/  LDC R18, c[0x0][0x618] ;  /* 0x00018600ff127b82 */ /* 0x000e640000000800 */
[----:B------:R-:W-:-:S02]  /*10a0*/  IMAD.X R19, RZ, RZ, ~R5, P0 ;  /* 0x000000ffff137224 */ /* 0x000fc400000e0e05 */
[----:B------:R-:W2:Y:S01]  /*10b0*/  F2I.U32.TRUNC.NTZ R6, R6 ;  /* 0x0000000600067305 */ /* 0x000ea2000020f000 */
[----:B------:R-:W-:-:S03]  /*10c0*/  IMAD.WIDE.U32 R4, R17, R26, R2 ;  /* 0x0000001a11047225 */ /* 0x000fc600078e0002 */
[----:B------:R-:W3:Y:S01]  /*10d0*/  LDC R15, c[0x0][0x144] ;  /* 0x00005100ff0f7b82 */ /* 0x000ee20000000800 */
[----:B------:R-:W-:-:S04]  /*10e0*/  IMAD R16, R19, R26, RZ ;  /* 0x0000001a13107224 */ /* 0x000fc800078e02ff */
[----:B------:R-:W-:-:S03]  /*10f0*/  IMAD R17, R17, R27, R16 ;  /* 0x0000001b11117224 */ /* 0x000fc600078e0210 */
[----:B------:R-:W4:Y:S01]  /*1100*/  LDC R22, c[0x0][0x608] ;  /* 0x00018200ff167b82 */ /* 0x000f220000000800 */
[----:B------:R-:W-:Y:S01]  /*1110*/  IMAD.IADD R17, R5, 0x1, R17 ;  /* 0x0000000105117824 */ /* 0x000fe200078e0211 */
[----:B0-----:R-:W-:Y:S01]  /*1120*/  ISETP.NE.U32.AND P0, PT, R28, RZ, PT ;  /* 0x000000ff1c00720c */ /* 0x001fe20003f05070 */
[----:B--2---:R-:W-:-:S03]  /*1130*/  IMAD.MOV R5, RZ, RZ, -R6 ;  /* 0x000000ffff057224 */ /* 0x004fc600078e0a06 */
[----:B------:R-:W-:Y:S02]  /*1140*/  ISETP.NE.AND.EX P0, PT, R29, RZ, PT, P0 ;  /* 0x000000ff1d00720c */ /* 0x000fe40003f05300 */
[----:B------:R-:W0:Y:S01]  /*1150*/  LDC R19, c[0x0][0x658] ;  /* 0x00019600ff137b82 */ /* 0x000e220000000800 */
[-CC-:B-1----:R-:W-:Y:S02]  /*1160*/  SHF.R.U64 R26, R4, R18.reuse, R17.reuse ;  /* 0x00000012041a7219 */ /* 0x182fe40000001211 */
[----:B------:R-:W-:Y:S02]  /*1170*/  I2FP.F32.U32 R4, R21 ;  /* 0x0000001500047245 */ /* 0x000fe40000201000 */
[----:B------:R-:W-:Y:S01]  /*1180*/  SHF.R.U32.HI R17, RZ, R18, R17 ;  /* 0x00000012ff117219 */ /* 0x000fe20000011611 */
[----:B------:R-:W-:Y:S02]  /*1190*/  IMAD.MOV.U32 R18, RZ, RZ, 0x1 ;  /* 0x00000001ff127424 */ /* 0x000fe400078e00ff */
[----:B------:R-:W1:Y:S01]  /*11a0*/  LDC R24, c[0x0][0x148] ;  /* 0x00005200ff187b82 */ /* 0x000e620000000800 */
[----:B---3--:R-:W-:-:S02]  /*11b0*/  IMAD R6, R15, R5, R14 ;  /* 0x000000050f067224 */ /* 0x008fc400078e020e */
[----:B------:R-:W-:Y:S01]  /*11c0*/  FMUL R5, R4, UR6 ;  /* 0x0000000604057c20 */ /* 0x000fe20008400000 */
[----:B------:R-:W-:-:S04]  /*11d0*/  IMAD.MOV.U32 R4, RZ, RZ, -0x1 ;  /* 0xffffffffff047424 */ /* 0x000fc800078e00ff */
[----:B------:R-:W2:Y:S01]  /*11e0*/  LDC R25, c[0x0][0x600] ;  /* 0x00018000ff197b82 */ /* 0x000ea20000000800 */
[-CC-:B----4-:R-:W-:Y:S02]  /*11f0*/  SHF.R.U64 R34, R26, R22.reuse, R17.reuse ;  /* 0x000000161a227219 */ /* 0x190fe40000001211 */
[----:B------:R-:W-:Y:S02]  /*1200*/  SHF.R.U32.HI R14, RZ, R22, R17 ;  /* 0x00000016ff0e7219 */ /* 0x000fe40000011611 */
[----:B------:R3:W4:Y:S03]  /*1210*/  F2I.U32.TRUNC.NTZ R22, R5 ;  /* 0x0000000500167305 */ /* 0x000726000020f000 */
[----:B------:R-:W1:Y:S01]  /*1220*/  LDC R27, c[0x0][0x648] ;  /* 0x00019200ff1b7b82 */ /* 0x000e620000000800 */
[-C--:B0-----:R-:W-:Y:S02]  /*1230*/  SHF.R.U64 R36, R34, R19.reuse, R14 ;  /* 0x0000001322247219 */ /* 0x081fe4000000120e */
[----:B------:R-:W-:-:S02]  /*1240*/  SHF.L.U32 R4, R4, R19, RZ ;  /* 0x0000001304047219 */ /* 0x000fc400000006ff */
[-C--:B------:R-:W-:Y:S02]  /*1250*/  SHF.R.U32.HI R14, RZ, R19.reuse, R14 ;  /* 0x00000013ff0e7219 */ /* 0x080fe4000001160e */
[----:B------:R-:W-:Y:S01]  /*1260*/  SHF.L.U32 R18, R18, R19, RZ ;  /* 0x0000001312127219 */ /* 0x000fe200000006ff */
[----:B------:R-:W0:Y:S01]  /*1270*/  LDC R31, c[0x0][0x638] ;  /* 0x00018e00ff1f7b82 */ /* 0x000e220000000800 */
[----:B------:R-:W-:Y:S01]  /*1280*/  LOP3.LUT R19, RZ, R4, RZ, 0x33, !PT ;  /* 0x00000004ff137212 */ /* 0x000fe200078e33ff */
[----:B------:R-:W-:Y:S02]  /*1290*/  IMAD.MOV.U32 R4, RZ, RZ, R36 ;  /* 0x000000ffff047224 */ /* 0x000fe400078e0024 */
[----:B---3--:R-:W-:-:S04]  /*12a0*/  IMAD.MOV.U32 R5, RZ, RZ, R14 ;  /* 0x000000ffff057224 */ /* 0x008fc800078e000e */
[----:B------:R-:W3:Y:S01]  /*12b0*/  LDC R30, c[0x0][0x610] ;  /* 0x00018400ff1e7b82 */ /* 0x000ee20000000800 */
[----:B----4-:R-:W-:Y:S05]  /*12c0*/  @!P0 BRA `(.L_x_13) ;  /* 0x0000000000288947 */ /* 0x010fea0003800000 */
[----:B------:R-:W4:Y:S02]  /*12d0*/  LDC R17, c[0x0][0x64c] ;  /* 0x00019300ff117b82 */ /* 0x000f240000000800 */
[----:B----4-:R-:W-:-:S05]  /*12e0*/  IADD3 R17, P0, R36, R17, RZ ;  /* 0x0000001124117210 */ /* 0x010fca0007f1e0ff */
        /* <DEDUP_REMOVED lines=8> */
.L_x_13:
[----:B-1----:R-:W-:Y:S01]  /*1370*/  SHF.R.U64 R4, R4, R27, R5 ;  /* 0x0000001b04047219 */ /* 0x002fe20000001205 */
[----:B--2---:R-:W-:Y:S01]  /*1380*/  VIADD R5, R25, 0xffffffff ;  /* 0xffffffff19057836 */ /* 0x004fe20000000000 */
[----:B------:R-:W-:Y:S01]  /*1390*/  LOP3.LUT R19, R34, R19, RZ, 0xc0, !PT ;  /* 0x0000001322137212 */ /* 0x000fe200078ec0ff */
[----:B------:R-:W-:Y:S02]  /*13a0*/  IMAD.MOV R22, RZ, RZ, -R22 ;  /* 0x000000ffff167224 */ /* 0x000fe400078e0a16 */
[----:B------:R-:W-:Y:S01]  /*13b0*/  IMAD.MOV R14, RZ, RZ, -R4 ;  /* 0x000000ffff0e7224 */ /* 0x000fe200078e0a04 */
[----:B------:R-:W-:Y:S01]  /*13c0*/  LOP3.LUT R5, R26, R5, RZ, 0xc0, !PT ;  /* 0x000000051a057212 */ /* 0x000fe200078ec0ff */
[----:B------:R-:W-:Y:S02]  /*13d0*/  IMAD R19, R18, R4, R19 ;  /* 0x0000000412137224 */ /* 0x000fe400078e0213 */
[----:B------:R-:W-:Y:S02]  /*13e0*/  @P4 IMAD R6, R24, R22, R21 ;  /* 0x0000001618064224 */ /* 0x000fe400078e0215 */
[----:B0-----:R-:W-:-:S02]  /*13f0*/  IMAD R4, R14, R31, R36 ;  /* 0x0000001f0e047224 */ /* 0x001fc400078e0224 */
[----:B---3--:R-:W-:Y:S02]  /*1400*/  IMAD R6, R19, R30, R6 ;  /* 0x0000001e13067224 */ /* 0x008fe400078e0206 */
[----:B------:R-:W-:Y:S02]  /*1410*/  IMAD R5, R4, R25, R5 ;  /* 0x0000001904057224 */ /* 0x000fe400078e0205 */
[----:B------:R-:W-:-:S03]  /*1420*/  IMAD.MOV.U32 R16, RZ, RZ, 0x1 ;  /* 0x00000001ff107424 */ /* 0x000fc600078e00ff */
[----:B------:R-:W-:Y:S02]  /*1430*/  SEL R4, R5, R6, !P4 ;  /* 0x0000000605047207 */ /* 0x000fe40006000000 */
[----:B------:R-:W-:Y:S01]  /*1440*/  SEL R6, R6, R5, !P4 ;  /* 0x0000000506067207 */ /* 0x000fe20006000000 */
[----:B------:R-:W-:-:S07]  /*1450*/  IMAD.MOV.U32 R5, RZ, RZ, R32 ;  /* 0x000000ffff057224 */ /* 0x000fce00078e0020 */
.L_x_11:
[----:B------:R-:W-:Y:S05]  /*1460*/  @!P2 BRA `(.L_x_14) ;  /* 0x0000004000e0a947 */ /* 0x000fea0003800000 */
[----:B------:R-:W-:-:S13]  /*1470*/  ISETP.GT.U32.AND P0, PT, R33, 0x1, PT ;  /* 0x000000012100780c */ /* 0x000fda0003f04070 */
[----:B------:R-:W-:Y:S05]  /*1480*/  @P0 EXIT ;  /* 0x000000000000094d */ /* 0x000fea0003800000 */
.L_x_15:
[----:B------:R-:W-:-:S08]  /*1490*/  NOP ;  /* 0x0000000000007918 */ /* 0x000fd00000000000 */
[----:B------:R-:W0:Y:S02]  /*14a0*/  USETMAXREG.TRY_ALLOC.CTAPOOL UP0, 0xe8 ;  /* 0x000000e8000079c8 */ /* 0x000e240008000600 */
[----:B0-----:R-:W-:-:S13]  /*14b0*/  PLOP3.LUT P0, PT, PT, PT, UP0, 0x80, 0x0 ;  /* 0x000000000000781c */ /* 0x001fda0003f0f008 */
[----:B------:R-:W-:Y:S05]  /*14c0*/  @!P0 BRA `(.L_x_15) ;  /* 0xfffffffc00f08947 */ /* 0x000fea000383ffff */
[----:B------:R-:W-:-:S13]  /*14d0*/  LOP3.LUT P0, RZ, R16, 0xff, RZ, 0xc0, !PT ;  /* 0x000000ff10ff7812 */ /* 0x000fda000780c0ff */
[----:B------:R-:W-:Y:S05]  /*14e0*/  @!P0 EXIT ;  /* 0x000000000000894d */ /* 0x000fea0003800000 */
[----:B------:R-:W0:Y:S01]  /*14f0*/  S2UR UR6, SR_CgaCtaId ;  /* 0x00000000000679c3 */ /* 0x000e220000008800 */
[----:B------:R-:W-:Y:S01]  /*1500*/  SHF.R.S32.HI R11, RZ, 0x1f, R10 ;  /* 0x0000001fff0b7819 */ /* 0x000fe2000001140a */
[----:B------:R-:W-:Y:S01]  /*1510*/  UIADD3 UR7, UR15, -0x1, URZ ;  /* 0xffffffff0f077890 */ /* 0x000fe2000fffe03f */
[----:B------:R-:W-:Y:S01]  /*1520*/  LOP3.LUT R86, R7, 0x1, RZ, 0xfc, !PT ;  /* 0x0000000107567812 */ /* 0x000fe200078efcff */
[----:B------:R-:W-:Y:S01]  /*1530*/  UMOV UR12, 0x400 ;  /* 0x00000400000c7882 */ /* 0x000fe20000000000 */
[CC--:B------:R-:W-:Y:S01]  /*1540*/  LEA.HI R15, R11.reuse, R10.reuse, RZ, 0x2 ;  /* 0x0000000a0b0f7211 */ /* 0x0c0fe200078f10ff */
[----:B------:R-:W-:Y:S01]  /*1550*/  UISETP.LT.AND UP0, UPT, UR13, 0x1, UPT ;  /* 0x000000010d00788c */ /* 0x000fe2000bf01270 */
[----:B------:R-:W-:Y:S01]  /*1560*/  LEA.HI R16, R11, R10, RZ, 0x5 ;  /* 0x0000000a0b107211 */ /* 0x000fe200078f28ff */
[----:B------:R-:W-:Y:S01]  /*1570*/  USHF.L.U32 UR23, UR13, 0x1, URZ ;  /* 0x000000010d177899 */ /* 0x000fe2000800063f */
[--C-:B------:R-:W-:Y:S01]  /*1580*/  SHF.R.S32.HI R14, RZ, 0x2, R15.reuse ;  /* 0x00000002ff0e7819 */ /* 0x100fe2000001140f */
[----:B------:R-:W-:Y:S01]  /*1590*/  USEL UR14, UR13, 0x1, UP0 ;  /* 0x000000010d0e7887 */ /* 0x000fe20008000000 */
[----:B------:R-:W-:Y:S01]  /*15a0*/  SHF.R.S32.HI R17, RZ, 0x1f, R15 ;  /* 0x0000001fff117819 */ /* 0x000fe2000001140f */
[----:B------:R-:W-:Y:S01]  /*15b0*/  UISETP.NE.AND UP0, UPT, UR7, URZ, UPT ;  /* 0x0000003f0700728c */ /* 0x000fe2000bf05270 */
[----:B------:R-:W-:Y:S01]  /*15c0*/  LOP3.LUT R11, R15, 0xfffffffc, RZ, 0xc0, !PT ;  /* 0xfffffffc0f0b7812 */ /* 0x000fe200078ec0ff */
[----:B------:R-:W-:Y:S01]  /*15d0*/  UIADD3 UR14, -UR14, UR13, URZ ;  /* 0x0000000d0e0e7290 */ /* 0x000fe2000fffe13f */
[----:B------:R-:W-:Y:S01]  /*15e0*/  LEA.HI R17, R17, R14, RZ, 0x3 ;  /* 0x0000000e11117211 */ /* 0x000fe200078f18ff */
[----:B------:R-:W-:-:S02]  /*15f0*/  USEL UR9, URZ, 0x1, UP0 ;  /* 0x000000013f097887 */ /* 0x000fc40008000000 */
[----:B------:R-:W-:Y:S01]  /*1600*/  IMAD.IADD R18, R10, 0x1, -R11 ;  /* 0x000000010a127824 */ /* 0x000fe200078e0a0b */
[----:B------:R-:W-:-:S03]  /*1610*/  LOP3.LUT R17, R17, 0xfffffff8, RZ, 0xc0, !PT ;  /* 0xfffffff811117812 */ /* 0x000fc600078ec0ff */
[----:B------:R-:W-:Y:S01]  /*1620*/  IMAD.U32 R87, RZ, RZ, UR9 ;  /* 0x00000009ff577e24 */ /* 0x000fe2000f8e00ff */
[----:B0-----:R-:W-:Y:S01]  /*1630*/  ULEA UR12, UR6, UR12, 0x18 ;  /* 0x0000000c060c7291 */ /* 0x001fe2000f8ec03f */
[----:B------:R-:W-:Y:S01]  /*1640*/  IMAD.IADD R14, R14, 0x1, -R17 ;  /* 0x000000010e0e7824 */ /* 0x000fe200078e0a11 */
[----:B------:R-:W-:Y:S01]  /*1650*/  USHF.L.U32 UR6, UR7, 0x3, URZ ;  /* 0x0000000307067899 */ /* 0x000fe2000800063f */
[----:B------:R-:W-:Y:S01]  /*1660*/  SHF.R.S32.HI R17, RZ, 0x5, R16 ;  /* 0x00000005ff117819 */ /* 0x000fe20000011410 */
[----:B------:R-:W-:Y:S02]  /*1670*/  UIADD3 UR7, UR12, 0x1c300, URZ ;  /* 0x0001c3000c077890 */ /* 0x000fe4000fffe03f */
[----:B------:R-:W-:Y:S01]  /*1680*/  ULOP3.LUT UR6, UR6, 0x8, URZ, 0xc0, !UPT ;  /* 0x0000000806067892 */ /* 0x000fe2000f8ec03f */
[--C-:B------:R-:W-:Y:S01]  /*1690*/  SHF.R.S32.HI R15, RZ, 0x1f, R14.reuse ;  /* 0x0000001fff0f7819 */ /* 0x100fe2000001140e */
[----:B------:R-:W-:Y:S01]  /*16a0*/  UIADD3 UR8, UR12, 0x300, URZ ;  /* 0x000003000c087890 */ /* 0x000fe2000fffe03f */
[----:B------:R-:W-:Y:S01]  /*16b0*/  IMAD R19, R17, -0x10, -R14 ;  /* 0xfffffff011137824 */ /* 0x000fe200078e0a0e */
[----:B------:R-:W-:-:S02]  /*16c0*/  USHF.R.U32.HI UR7, URZ, 0x4, UR7 ;  /* 0x000000043f077899 */ /* 0x000fc40008011607 */
[----:B------:R-:W-:Y:S01]  /*16d0*/  USHF.R.U32.HI UR8, URZ, 0x4, UR8 ;  /* 0x000000043f087899 */ /* 0x000fe20008011608 */
[----:B------:R-:W-:Y:S01]  /*16e0*/  IMAD.WIDE R10, R17, 0x10, R14 ;  /* 0x00000010110a7825 */ /* 0x000fe200078e020e */
[----:B------:R-:W-:Y:S02]  /*16f0*/  ULOP3.LUT UR25, UR6, 0x8, URZ, 0x3c, !UPT ;  /* 0x0000000806197892 */ /* 0x000fe4000f8e3c3f */
[----:B------:R-:W-:Y:S02]  /*1700*/  ULOP3.LUT UR16, UR6, 0x18, URZ, 0x3c, !UPT ;  /* 0x0000001806107892 */ /* 0x000fe4000f8e3c3f */
[----:B------:R-:W-:Y:S01]  /*1710*/  UIADD3 UR24, UR12, 0x1d0, URZ ;  /* 0x000001d00c187890 */ /* 0x000fe2000fffe03f */
[----:B------:R-:W-:Y:S01]  /*1720*/  ULDC UR6, c[0x0][0x284] ;  /* 0x0000a10000067ab9 */ /* 0x000fe20000000800 */
[----:B------:R-:W-:Y:S01]  /*1730*/  ULOP3.LUT UR7, UR7, 0x3fff, URZ, 0xc0, !UPT ;  /* 0x00003fff07077892 */ /* 0x000fe2000f8ec03f */
[----:B------:R-:W-:Y:S01]  /*1740*/  VIADD R19, R19, UR6 ;  /* 0x0000000613137c36 */ /* 0x000fe20008000000 */
[----:B------:R-:W-:-:S02]  /*1750*/  ULOP3.LUT UR8, UR8, 0x3fff, URZ, 0xc0, !UPT ;  /* 0x00003fff08087892 */ /* 0x000fc4000f8ec03f */
[----:B------:R-:W-:Y:S02]  /*1760*/  ULEA UR15, UR15, UR24, 0x3 ;  /* 0x000000180f0f7291 */ /* 0x000fe4000f8e183f */
[----:B------:R-:W-:Y:S02]  /*1770*/  ULOP3.LUT UR17, UR7, 0x10000, URZ, 0xfc, !UPT ;  /* 0x0001000007117892 */ /* 0x000fe4000f8efc3f */
[----:B------:R-:W-:-:S12]  /*1780*/  ULOP3.LUT UR18, UR8, 0x10000, URZ, 0xfc, !UPT ;  /* 0x0001000008127892 */ /* 0x000fd8000f8efc3f */
.L_x_106:
[----:B------:R-:W-:Y:S01]  /*1790*/  SHF.L.U32 R14, R87, 0x1f, RZ ;  /* 0x0000001f570e7819 */ /* 0x000fe200000006ff */
[----:B------:R-:W0:Y:S01]  /*17a0*/  LDC R15, c[0x0][0x28c] ;  /* 0x0000a300ff0f7b82 */ /* 0x000e220000000800 */
[----:B------:R-:W-:Y:S01]  /*17b0*/  UMOV UR6, URZ ;  /* 0x0000003f00067c82 */ /* 0x000fe20008000000 */
[----:B------:R-:W-:Y:S01]  /*17c0*/  UMOV UR19, UR5 ;  /* 0x0000000500137c82 */ /* 0x000fe20008000000 */
[----:B-1----:R-:W1:Y:S01]  /*17d0*/  SYNCS.PHASECHK.TRANS64.TRYWAIT P0, [UR15+-0x8], R14 ;  /* 0xfffff80eff0075a7 */ /* 0x002e62000800014f */
[----:B0-----:R-:W-:Y:S01]  /*17e0*/  ISETP.GE.AND P1, PT, R15, 0x1, PT ;  /* 0x000000010f00780c */ /* 0x001fe20003f26270 */
[----:B-1234-:R-:W-:-:S12]  /*17f0*/  @!P0 BRA `(.L_x_16) ;  /* 0x0000005c00388947 */ /* 0x01efd80003800000 */
.L_x_152:
[----:B------:R-:W-:Y:S01]  /*1800*/  UMOV UR7, URZ ;  /* 0x0000003f00077c82 */ /* 0x000fe20008000000 */
[----:B------:R-:W-:Y:S01]  /*1810*/  UMOV UR8, URZ ;  /* 0x0000003f00087c82 */ /* 0x000fe20008000000 */
[----:B------:R-:W-:Y:S02]  /*1820*/  CS2R R22, SRZ ;  /* 0x0000000000167805 */ /* 0x000fe4000001ff00 */
[----:B------:R-:W-:Y:S02]  /*1830*/  CS2R R56, SRZ ;  /* 0x0000000000387805 */ /* 0x000fe4000001ff00 */
[----:B------:R-:W-:Y:S02]  /*1840*/  CS2R R58, SRZ ;  /* 0x00000000003a7805 */ /* 0x000fe4000001ff00 */
[----:B------:R-:W-:Y:S02]  /*1850*/  CS2R R60, SRZ ;  /* 0x00000000003c7805 */ /* 0x000fe4000001ff00 */
[----:B------:R-:W-:-:S02]  /*1860*/  CS2R R62, SRZ ;  /* 0x00000000003e7805 */ /* 0x000fc4000001ff00 */
[----:B------:R-:W-:Y:S02]  /*1870*/  CS2R R64, SRZ ;  /* 0x0000000000407805 */ /* 0x000fe4000001ff00 */
        /* <DEDUP_REMOVED lines=9> */
[----:B------:R-:W-:Y:S01]  /*1910*/  CS2R R84, SRZ ;  /* 0x0000000000547805 */ /* 0x000fe2000001ff00 */
[----:B------:R-:W-:Y:S01]  /*1920*/  IMAD.U32 R17, RZ, RZ, UR4 ;  /* 0x00000004ff117e24 */ /* 0x000fe2000f8e00ff */
        /* <DEDUP_REMOVED lines=15> */
[----:B------:R-:W-:Y:S01]  /*1a20*/  CS2R R54, SRZ ;  /* 0x0000000000367805 */ /* 0x000fe2000001ff00 */
[----:B------:R-:W-:Y:S06]  /*1a30*/  @!P1 BRA `(.L_x_17) ;  /* 0x0000000400589947 */ /* 0x000fec0003800000 */
[----:B------:R-:W-:-:S13]  /*1a40*/  ISETP.NE.AND P1, PT, R86, 0x3, PT ;  /* 0x000000035600780c */ /* 0x000fda0003f25270 */
[----:B------:R-:W-:Y:S05]  /*1a50*/  @!P1 BRA `(.L_x_18) ;  /* 0x0000000000049947 */ /* 0x000fea0003800000 */
[----:B------:R-:W-:Y:S01]  /*1a60*/  BPT.TRAP 0x1 ;  /* 0x000000040000795c */ /* 0x000fe20000300000 */
.L_x_18:
[----:B------:R-:W-:Y:S01]  /*1a70*/  ULEA UR6, UR5, UR12, 0x3 ;  /* 0x0000000c05067291 */ /* 0x000fe2000f8e183f */
[----:B0-----:R-:W-:-:S05]  /*1a80*/  IMAD.U32 R14, RZ, RZ, UR4 ;  /* 0x00000004ff0e7e24 */ /* 0x001fca000f8e00ff */
[----:B------:R-:W-:-:S04]  /*1a90*/  SHF.L.U32 R14, R14, 0x1f, RZ ;  /* 0x0000001f0e0e7819 */ /* 0x000fc800000006ff */
[----:B------:R0:W1:Y:S01]  /*1aa0*/  SYNCS.PHASECHK.TRANS64.TRYWAIT P0, [UR6], R14 ;  /* 0x0000000eff0075a7 */ /* 0x0000620008000146 */
[----:B------:R-:W-:Y:S05]  /*1ab0*/  @!P1 BRA `(.L_x_19) ;  /* 0x0000000000049947 */ /* 0x000fea0003800000 */
[----:B------:R-:W-:Y:S01]  /*1ac0*/  BPT.TRAP 0x1 ;  /* 0x000000040000795c */ /* 0x000fe20000300000 */
.L_x_19:
[----:B-1----:R-:W-:Y:S05]  /*1ad0*/  @P0 BRA `(.L_x_20) ;  /* 0x0000000000080947 */ /* 0x002fea0003800000 */
[----:B------:R-:W1:Y:S02]  /*1ae0*/  SYNCS.PHASECHK.TRANS64.TRYWAIT P0, [UR6], R14 ;  /* 0x0000000eff0075a7 */ /* 0x000e640008000146 */
[----:B-1----:R-:W-:Y:S05]  /*1af0*/  @!P0 BRA `(.L_x_21) ;  /* 0x0000005800908947 */ /* 0x002fea0003800000 */
.L_x_20:
[----:B------:R-:W-:Y:S01]  /*1b00*/  ULEA UR8, UR5, UR18, 0x8 ;  /* 0x0000001205087291 */ /* 0x000fe2000f8e403f */
[----:B------:R-:W-:Y:S01]  /*1b10*/  WARPGROUP.ARRIVE ;  /* 0x00000000000079c5 */ /* 0x000fe20000000000 */
[----:B------:R-:W-:Y:S01]  /*1b20*/  ULEA UR10, UR5, UR17, 0x8 ;  /* 0x00000011050a7291 */ /* 0x000fe2000f8e403f */
[----:B------:R-:W-:Y:S01]  /*1b30*/  CS2R R22, SRZ ;  /* 0x0000000000167805 */ /* 0x000fe2000001ff00 */
[----:B------:R-:W-:Y:S01]  /*1b40*/  UMOV UR9, 0x80000020 ;  /* 0x8000002000097882 */ /* 0x000fe20000000000 */
[----:B------:R-:W-:Y:S01]  /*1b50*/  UMOV UR11, 0x80000020 ;  /* 0x80000020000b7882 */ /* 0x000fe20000000000 */
[----:B------:R-:W-:Y:S01]  /*1b60*/  ULDC UR7, c[0x0][0x50c] ;  /* 0x0001430000077ab9 */ /* 0x000fe20000000800 */
[----:B------:R-:W-:Y:S01]  /*1b70*/  UMOV UR6, 0x2 ;  /* 0x0000000200067882 */ /* 0x000fe20000000000 */
[----:B------:R-:W-:Y:S01]  /*1b80*/  UISETP.NE.AND UP0, UPT, UR7, 0x2, UPT ;  /* 0x000000020700788c */ /* 0x000fe2000bf05270 */
[----:B------:R-:W-:Y:S02]  /*1b90*/  CS2R R56, SRZ ;  /* 0x0000000000387805 */ /* 0x000fe4000001ff00 */
[----:B------:R-:W-:Y:S01]  /*1ba0*/  CS2R R58, SRZ ;  /* 0x00000000003a7805 */ /* 0x000fe2000001ff00 */
[----:B------:R-:W-:Y:S01]  /*1bb0*/  QGMMA.64x64x32.F32.E4M3.E4M3 R24, gdesc[UR8], RZ, !UPT ;  /* 0x00e00000081879f3 */ /* 0x000fe2000c7008ff */
[----:B------:R-:W-:Y:S01]  /*1bc0*/  USEL UR7, URZ, 0x1, UP0 ;  /* 0x000000013f077887 */ /* 0x000fe20008000000 */
[----:B------:R-:W-:Y:S01]  /*1bd0*/  CS2R R60, SRZ ;  /* 0x00000000003c7805 */ /* 0x000fe2000001ff00 */
[----:B------:R-:W-:Y:S01]  /*1be0*/  UIADD3 UR8, UR8, 0x2, URZ ;  /* 0x0000000208087890 */ /* 0x000fe2000fffe03f */
[----:B------:R-:W-:Y:S01]  /*1bf0*/  CS2R R62, SRZ ;  /* 0x00000000003e7805 */ /* 0x000fe2000001ff00 */
[----:B------:R-:W-:Y:S01]  /*1c00*/  UIADD3 UR10, UR10, 0x2, URZ ;  /* 0x000000020a0a7890 */ /* 0x000fe2000fffe03f */
[----:B------:R-:W-:-:S02]  /*1c10*/  CS2R R64, SRZ ;  /* 0x0000000000407805 */ /* 0x000fc4000001ff00 */
[----:B------:R-:W-:Y:S01]  /*1c20*/  ISETP.NE.AND P0, PT, RZ, UR7, PT ;  /* 0x00000007ff007c0c */ /* 0x000fe2000bf05270 */
[----:B------:R-:W-:Y:S01]  /*1c30*/  UMOV UR9, 0x80000020 ;  /* 0x8000002000097882 */ /* 0x000fe20000000000 */
[----:B------:R-:W-:Y:S01]  /*1c40*/  UMOV UR11, 0x80000020 ;  /* 0x80000020000b7882 */ /* 0x000fe20000000000 */
        /* <DEDUP_REMOVED lines=10> */
[----:B------:R-:W-:Y:S01]  /*1cf0*/  QGMMA.64x64x32.F32.E4M3.E4M3 R24, gdesc[UR8], R24, gsb0 ;  /* 0x00e00000081879f3 */ /* 0x000fe20008000818 */
[----:B------:R-:W-:Y:S05]  /*1d00*/  @!P0 BRA `(.L_x_22) ;  /* 0x0000000000888947 */ /* 0x000fea0003800000 */
[----:B------:R-:W-:Y:S02]  /*1d10*/  WARPGROUP.DEPBAR.LE gsb0, 0x0 ;  /* 0x00008000000079c5 */ /* 0x000fe40000010000 */
[----:B------:R-:W-:-:S01]  /*1d20*/  FADD R85, RZ, R24 ;  /* 0x00000018ff557221 */ /* 0x000fc20000000000 */
[----:B------:R-:W-:Y:S01]  /*1d30*/  FADD R84, RZ, R25 ;  /* 0x00000019ff547221 */ /* 0x000fe20000000000 */
        /* <DEDUP_REMOVED lines=30> */
[----:B------:R-:W-:-:S06]  /*1f20*/  UMOV UR6, URZ ;  /* 0x0000003f00067c82 */ /* 0x000fcc0008000000 */
.L_x_22:
[----:B------:R-:W-:-:S04]  /*1f30*/  UIADD3 UR19, UR5, 0x1, URZ ;  /* 0x0000000105137890 */ /* 0x000fc8000fffe03f */
[----:B------:R-:W-:-:S04]  /*1f40*/  UISETP.NE.AND UP0, UPT, UR19, 0x1c, UPT ;  /* 0x0000001c1300788c */ /* 0x000fc8000bf05270 */
[----:B------:R-:W-:Y:S02]  /*1f50*/  USEL UR8, URZ, 0x1, UP0 ;  /* 0x000000013f087887 */ /* 0x000fe40008000000 */
[----:B------:R-:W-:Y:S02]  /*1f60*/  USEL UR19, UR19, URZ, UP0 ;  /* 0x0000003f13137287 */ /* 0x000fe40008000000 */
[----:B------:R-:W-:-:S06]  /*1f70*/  ULOP3.LUT UR8, UR4, UR8, URZ, 0x3c, !UPT ;  /* 0x0000000804087292 */ /* 0x000fcc000f8e3c3f */
[----:B------:R-:W-:Y:S01]  /*1f80*/  IMAD.U32 R17, RZ, RZ, UR8 ;  /* 0x00000008ff117e24 */ /* 0x000fe2000f8e00ff */
[----:B------:R-:W-:-:S06]  /*1f90*/  UMOV UR8, 0x1 ;  /* 0x0000000100087882 */ /* 0x000fcc0000000000 */
.L_x_17:
[----:B------:R-:W-:-:S06]  /*1fa0*/  UISETP.GE.AND UP0, UPT, UR14, 0x1, UPT ;  /* 0x000000010e00788c */ /* 0x000fcc000bf06270 */
[----:B------:R-:W-:-:S13]  /*1fb0*/  PLOP3.LUT P0, PT, PT, PT, UP0, 0x80, 0x0 ;  /* 0x000000000000781c */ /* 0x000fda0003f0f008 */
[----:B------:R-:W-:Y:S05]  /*1fc0*/  @!P0 BRA `(.L_x_23) ;  /* 0x0000000400648947 */ /* 0x000fea0003800000 */
[----:B01----:R-:W-:Y:S01]  /*1fd0*/  IMAD.U32 R14, RZ, RZ, UR14 ;  /* 0x0000000eff0e7e24 */ /* 0x003fe2000f8e00ff */
[----:B------:R-:W-:Y:S01]  /*1fe0*/  UMOV UR22, UR5 ;  /* 0x0000000500167c82 */ /* 0x000fe20008000000 */
[----:B------:R-:W-:-:S05]  /*1ff0*/  ULDC UR26, c[0x0][0x50c] ;  /* 0x00014300001a7ab9 */ /* 0x000fca0000000800 */
.L_x_31:
[----:B------:R-:W-:-:S13]  /*2000*/  ISETP.NE.AND P1, PT, R86, 0x3, PT ;  /* 0x000000035600780c */ /* 0x000fda0003f25270 */
[----:B01----:R-:W-:Y:S05]  /*2010*/  @!P1 BRA `(.L_x_24) ;  /* 0x0000000000049947 */ /* 0x003fea0003800000 */
[----:B------:R-:W-:Y:S01]  /*2020*/  BPT.TRAP 0x1 ;  /* 0x000000040000795c */ /* 0x000fe20000300000 */
.L_x_24:
[----:B------:R-:W-:Y:S01]  /*2030*/  ULEA UR9, UR19, UR12, 0x3 ;  /* 0x0000000c13097291 */ /* 0x000fe2000f8e183f */
[----:B------:R-:W-:-:S08]  /*2040*/  SHF.L.U32 R15, R17, 0x1f, RZ ;  /* 0x0000001f110f7819 */ /* 0x000fd000000006ff */
[----:B------:R0:W1:Y:S01]  /*2050*/  SYNCS.PHASECHK.TRANS64.TRYWAIT P0, [UR9], R15 ;  /* 0x0000000fff0075a7 */ /* 0x0000620008000149 */
[----:B------:R-:W-:Y:S05]  /*2060*/  @!P1 BRA `(.L_x_25) ;  /* 0x0000000000049947 */ /* 0x000fea0003800000 */
[----:B------:R-:W-:Y:S01]  /*2070*/  BPT.TRAP 0x1 ;  /* 0x000000040000795c */ /* 0x000fe20000300000 */
.L_x_25:
[----:B-1----:R-:W-:Y:S05]  /*2080*/  @P0 BRA `(.L_x_26) ;  /* 0x0000000000080947 */ /* 0x002fea0003800000 */
[----:B------:R-:W1:Y:S02]  /*2090*/  SYNCS.PHASECHK.TRANS64.TRYWAIT P0, [UR9], R15 ;  /* 0x0000000fff0075a7 */ /* 0x000e640008000149 */
[----:B-1----:R-:W-:Y:S05]  /*20a0*/  @!P0 BRA `(.L_x_27) ;  /* 0x00000054003c8947 */ /* 0x002fea0003800000 */
.L_x_26:
[----:B------:R-:W-:Y:S01]  /*20b0*/  UISETP.NE.AND UP0, UPT, UR7, URZ, UPT ;  /* 0x0000003f0700728c */ /* 0x000fe2000bf05270 */
[----:B------:R-:W-:Y:S01]  /*20c0*/  WARPGROUP.ARRIVE ;  /* 0x00000000000079c5 */ /* 0x000fe20000000000 */
[----:B------:R-:W-:Y:S02]  /*20d0*/  ULEA UR10, UR19, UR17, 0x8 ;  /* 0x00000011130a7291 */ /* 0x000fe4000f8e403f */
[----:B------:R-:W-:Y:S01]  /*20e0*/  USEL UR8, UR8, URZ, !UP0 ;  /* 0x0000003f08087287 */ /* 0x000fe2000c000000 */
[----:B------:R-:W-:Y:S01]  /*20f0*/  UMOV UR9, 0x80000020 ;  /* 0x8000002000097882 */ /* 0x000fe20000000000 */
[----:B------:R-:W-:Y:S02]  /*2100*/  UMOV UR11, 0x80000020 ;  /* 0x80000020000b7882 */ /* 0x000fe40000000000 */
[----:B------:R-:W-:Y:S02]  /*2110*/  UISETP.NE.U32.AND UP0, UPT, UR8, URZ, UPT ;  /* 0x0000003f0800728c */ /* 0x000fe4000bf05070 */
[----:B------:R-:W-:-:S02]  /*2120*/  ULEA UR8, UR19, UR18, 0x8 ;  /* 0x0000001213087291 */ /* 0x000fc4000f8e403f */
[----:B------:R-:W-:-:S07]  /*2130*/  UIADD3 UR6, UR6, 0x2, URZ ;  /* 0x0000000206067890 */ /* 0x000fce000fffe03f */
[----:B------:R-:W-:Y:S01]  /*2140*/  QGMMA.64x64x32.F32.E4M3.E4M3 R24, gdesc[UR8], R24, UP0 ;  /* 0x00e00000081879f3 */ /* 0x000fe2000bf00818 */
[----:B------:R-:W-:Y:S02]  /*2150*/  UIADD3 UR8, UR8, 0x2, URZ ;  /* 0x0000000208087890 */ /* 0x000fe4000fffe03f */
[----:B------:R-:W-:Y:S01]  /*2160*/  UIADD3 UR10, UR10, 0x2, URZ ;  /* 0x000000020a0a7890 */ /* 0x000fe2000fffe03f */
[----:B------:R-:W-:Y:S01]  /*2170*/  UMOV UR9, 0x80000020 ;  /* 0x8000002000097882 */ /* 0x000fe20000000000 */
[----:B------:R-:W-:Y:S01]  /*2180*/  UMOV UR11, 0x80000020 ;  /* 0x80000020000b7882 */ /* 0x000fe20000000000 */
[----:B------:R-:W-:-:S04]  /*2190*/  UISETP.NE.AND UP0, UPT, UR6, UR26, UPT ;  /* 0x0000001a0600728c */ /* 0x000fc8000bf05270 */
[----:B------:R-:W-:-:S06]  /*21a0*/  USEL UR7, URZ, 0x1, UP0 ;  /* 0x000000013f077887 */ /* 0x000fcc0008000000 */
[----:B------:R-:W-:Y:S01]  /*21b0*/  ISETP.NE.AND P0, PT, RZ, UR7, PT ;  /* 0x00000007ff007c0c */ /* 0x000fe2000bf05270 */
[----:B------:R-:W-:Y:S03]  /*21c0*/  QGMMA.64x64x32.F32.E4M3.E4M3 R24, gdesc[UR8], R24, gsb0 ;  /* 0x00e00000081879f3 */ /* 0x000fe60008000818 */
[----:B------:R-:W-:-:S09]  /*21d0*/  WARPGROUP.DEPBAR.LE gsb0, 0x1 ;  /* 0x00008000000079c5 */ /* 0x000fd20000010100 */
[----:B------:R-:W-:Y:S05]  /*21e0*/  @!P0 BRA `(.L_x_28) ;  /* 0x0000000000888947 */ /* 0x000fea0003800000 */
[----:B------:R-:W-:Y:S02]  /*21f0*/  WARPGROUP.DEPBAR.LE gsb0, 0x0 ;  /* 0x00008000000079c5 */ /* 0x000fe40000010000 */
[----:B------:R-:W-:-:S01]  /*2200*/  FADD R85, R24, R85 ;  /* 0x0000005518557221 */ /* 0x000fc20000000000 */
[----:B------:R-:W-:Y:S01]  /*2210*/  FADD R84, R25, R84 ;  /* 0x0000005419547221 */ /* 0x000fe20000000000 */
        /* <DEDUP_REMOVED lines=30> */
[----:B------:R-:W-:-:S06]  /*2400*/  UMOV UR6, URZ ;  /* 0x0000003f00067c82 */ /* 0x000fcc0008000000 */
.L_x_28:
[----:B------:R-:W-:Y:S05]  /*2410*/  @!P1 BRA `(.L_x_29) ;  /* 0x0000000000049947 */ /* 0x000fea0003800000 */
[----:B------:R-:W-:Y:S01]  /*2420*/  BPT.TRAP 0x1 ;  /* 0x000000040000795c */ /* 0x000fe20000300000 */
.L_x_29:
[----:B------:R-:W-:Y:S01]  /*2430*/  ULEA UR8, UR22, UR12, 0x3 ;  /* 0x0000000c16087291 */ /* 0x000fe2000f8e183f */
[----:B------:R-:W-:-:S03]  /*2440*/  ISETP.GT.U32.AND P0, PT, R7, 0x1, PT ;  /* 0x000000010700780c */ /* 0x000fc60003f04070 */
[----:B------:R-:W-:-:S04]  /*2450*/  UIADD3 UR8, UR8, 0xe0, URZ ;  /* 0x000000e008087890 */ /* 0x000fc8000fffe03f */
[----:B------:R-:W-:-:S09]  /*2460*/  UPRMT UR8, URZ, 0x654, UR8 ;  /* 0x000006543f087896 */ /* 0x000fd20008000008 */
[----:B------:R-:W-:Y:S01]  /*2470*/  SYNCS.ARRIVE.TRANS64.RED.A1T0 RZ, [UR8], RZ ;  /* 0x000000ffffff79a7 */ /* 0x000fe20008100408 */
[----:B------:R-:W-:Y:S05]  /*2480*/  @P0 BRA `(.L_x_30) ;  /* 0x0000000000040947 */ /* 0x000fea0003800000 */
[----:B------:R-:W-:Y:S01]  /*2490*/  BPT.TRAP 0x1 ;  /* 0x000000040000795c */ /* 0x000fe20000300000 */
.L_x_30:
[----:B------:R-:W-:Y:S01]  /*24a0*/  UIADD3 UR19, UR19, 0x1, URZ ;  /* 0x0000000113137890 */ /* 0x000fe2000fffe03f */
[C---:B------:R-:W-:Y:S01]  /*24b0*/  ISETP.GT.AND P0, PT, R14.reuse, 0x1, PT ;  /* 0x000000010e00780c */ /* 0x040fe20003f04270 */
[----:B------:R-:W-:Y:S01]  /*24c0*/  UIADD3 UR22, UR22, 0x1, URZ ;  /* 0x0000000116167890 */ /* 0x000fe2000fffe03f */
[----:B------:R-:W-:Y:S01]  /*24d0*/  VIADD R14, R14, 0xffffffff ;  /* 0xffffffff0e0e7836 */ /* 0x000fe20000000000 */
[----:B------:R-:W-:Y:S02]  /*24e0*/  UISETP.NE.AND UP0, UPT, UR19, 0x1c, UPT ;  /* 0x0000001c1300788c */ /* 0x000fe4000bf05270 */
[----:B------:R-:W-:Y:S02]  /*24f0*/  UISETP.NE.AND UP1, UPT, UR22, 0x1c, UPT ;  /* 0x0000001c1600788c */ /* 0x000fe4000bf25270 */
[----:B------:R-:W-:Y:S02]  /*2500*/  USEL UR8, URZ, 0x1, UP0 ;  /* 0x000000013f087887 */ /* 0x000fe40008000000 */
[----:B------:R-:W-:-:S02]  /*2510*/  USEL UR19, UR19, URZ, UP0 ;  /* 0x0000003f13137287 */ /* 0x000fc40008000000 */
[----:B------:R-:W-:Y:S02]  /*2520*/  USEL UR22, UR22, URZ, UP1 ;  /* 0x0000003f16167287 */ /* 0x000fe40008800000 */
[----:B------:R-:W-:Y:S01]  /*2530*/  LOP3.LUT R17, R17, UR8, RZ, 0x3c, !PT ;  /* 0x0000000811117c12 */ /* 0x000fe2000f8e3cff */
[----:B------:R-:W-:Y:S01]  /*2540*/  UMOV UR8, 0x1 ;  /* 0x0000000100087882 */ /* 0x000fe20000000000 */
[----:B------:R-:W-:Y:S08]  /*2550*/  @P0 BRA `(.L_x_31) ;  /* 0xfffffff800a80947 */ /* 0x000ff0000383ffff */
.L_x_23:
[----:B------:R-:W-:Y:S01]  /*2560*/  UISETP.NE.AND UP0, UPT, UR6, URZ, UPT ;  /* 0x0000003f0600728c */ /* 0x000fe2000bf05270 */
[----:B01----:R-:W0:Y:S01]  /*2570*/  LDC R14, c[0x0][0x28c] ;  /* 0x0000a300ff0e7b82 */ /* 0x003e220000000800 */
[----:B------:R-:W-:Y:S02]  /*2580*/  IMAD.U32 R15, RZ, RZ, UR25 ;  /* 0x00000019ff0f7e24 */ /* 0x000fe4000f8e00ff */
[----:B------:R-:W-:-:S06]  /*2590*/  USEL UR6, URZ, 0x1, !UP0 ;  /* 0x000000013f067887 */ /* 0x000fcc000c000000 */
[----:B------:R-:W-:-:S13]  /*25a0*/  ISETP.NE.AND P0, PT, RZ, UR6, PT ;  /* 0x00000006ff007c0c */ /* 0x000fda000bf05270 */
[----:B------:R-:W-:Y:S05]  /*25b0*/  @!P0 BRA `(.L_x_32) ;  /* 0x0000000000848947 */ /* 0x000fea0003800000 */
[----:B------:R-:W-:Y:S02]  /*25c0*/  WARPGROUP.DEPBAR.LE gsb0, 0x0 ;  /* 0x00008000000079c5 */ /* 0x000fe40000010000 */
[----:B------:R-:W-:Y:S01]  /*25d0*/  FADD R85, R24, R85 ;  /* 0x0000005518557221 */ /* 0x000fe20000000000 */
        /* <DEDUP_REMOVED lines=30> */
[----:B------:R-:W-:-:S07]  /*27c0*/  FADD R22, R22, R55 ;  /* 0x0000003716167221 */ /* 0x000fce0000000000 */
.L_x_32:
[----:B0-----:R-:W-:Y:S01]  /*27d0*/  ISETP.GE.AND P0, PT, R14, 0x1, PT ;  /* 0x000000010e00780c */ /* 0x001fe20003f06270 */
[----:B------:R0:W-:Y:S01]  /*27e0*/  SYNCS.ARRIVE.TRANS64.A1T0 RZ, [R15+UR24], RZ ;  /* 0x000000ff0fff79a7 */ /* 0x0001e20008100018 */
[----:B------:R-:W-:-:S11]  /*27f0*/  WARPGROUP.DEPBAR.LE gsb0, 0x0 ;  /* 0x00008000000079c5 */ /* 0x000fd60000010000 */
[----:B------:R-:W-:Y:S05]  /*2800*/  @!P0 BRA `(.L_x_33) ;  /* 0x0000000000388947 */ /* 0x000fea0003800000 */
[----:B------:R-:W-:-:S13]  /*2810*/  ISETP.NE.AND P0, PT, R86, 0x3, PT ;  /* 0x000000035600780c */ /* 0x000fda0003f05270 */
[----:B------:R-:W-:Y:S05]  /*2820*/  @!P0 BRA `(.L_x_34) ;  /* 0x0000000000048947 */ /* 0x000fea0003800000 */
[----:B------:R-:W-:Y:S01]  /*2830*/  BPT.TRAP 0x1 ;  /* 0x000000040000795c */ /* 0x000fe20000300000 */
.L_x_34:
[----:B------:R-:W-:Y:S01]  /*2840*/  UIADD3 UR8, UR14, UR5, URZ ;  /* 0x000000050e087290 */ /* 0x000fe2000fffe03f */
[----:B------:R-:W-:-:S03]  /*2850*/  ISETP.GT.U32.AND P0, PT, R7, 0x1, PT ;  /* 0x000000010700780c */ /* 0x000fc60003f04070 */
[----:B------:R-:W-:-:S04]  /*2860*/  USHF.R.U32.HI UR6, URZ, 0x2, UR8 ;  /* 0x000000023f067899 */ /* 0x000fc80008011608 */
[----:B------:R-:W-:-:S04]  /*2870*/  UIMAD.WIDE.U32 UR6, UR6, 0x24924925, URZ ;  /* 0x24924925060678a5 */ /* 0x000fc8000f8e003f */
[----:B------:R-:W-:-:S04]  /*2880*/  UIMAD UR6, UR7, -0x1c, UR8 ;  /* 0xffffffe4070678a4 */ /* 0x000fc8000f8e0208 */
[----:B------:R-:W-:-:S04]  /*2890*/  ULEA UR6, UR6, UR12, 0x3 ;  /* 0x0000000c06067291 */ /* 0x000fc8000f8e183f */
[----:B------:R-:W-:-:S04]  /*28a0*/  UIADD3 UR6, UR6, 0xe0, URZ ;  /* 0x000000e006067890 */ /* 0x000fc8000fffe03f */
[----:B------:R-:W-:-:S09]  /*28b0*/  UPRMT UR6, URZ, 0x654, UR6 ;  /* 0x000006543f067896 */ /* 0x000fd20008000006 */
[----:B------:R-:W-:Y:S01]  /*28c0*/  SYNCS.ARRIVE.TRANS64.RED.A1T0 RZ, [UR6], RZ ;  /* 0x000000ffffff79a7 */ /* 0x000fe20008100406 */
[----:B------:R-:W-:Y:S05]  /*28d0*/  @P0 BRA `(.L_x_33) ;  /* 0x0000000000040947 */ /* 0x000fea0003800000 */
[----:B------:R-:W-:Y:S01]  /*28e0*/  BPT.TRAP 0x1 ;  /* 0x000000040000795c */ /* 0x000fe20000300000 */
.L_x_33:
[----:B------:R-:W-:Y:S01]  /*28f0*/  SHF.L.U32 R14, R87, 0x1f, RZ ;  /* 0x0000001f570e7819 */ /* 0x000fe200000006ff */
[----:B------:R-:W-:Y:S01]  /*2900*/  UIADD3 UR5, UR23, UR5, URZ ;  /* 0x0000000517057290 */ /* 0x000fe2000fffe03f */
[----:B------:R-:W1:Y:S01]  /*2910*/  LDC R29, c[0x0][0x288] ;  /* 0x0000a200ff1d7b82 */ /* 0x000e620000000800 */
[----:B------:R-:W-:Y:S01]  /*2920*/  UISETP.GE.U32.AND UP1, UPT, UR23, 0x1c, UPT ;  /* 0x0000001c1700788c */ /* 0x000fe2000bf26070 */
[----:B------:R-:W-:Y:S01]  /*2930*/  IMAD.SHL.U32 R20, R18, 0x2, RZ ;  /* 0x0000000212147824 */ /* 0x000fe200078e00ff */
[----:B------:R-:W-:Y:S02]  /*2940*/  UISETP.GT.U32.AND UP0, UPT, UR5, 0x1b, UPT ;  /* 0x0000001b0500788c */ /* 0x000fe4000bf04070 */
[----:B------:R-:W-:Y:S02]  /*2950*/  USHF.R.U32.HI UR6, URZ, 0x2, UR5 ;  /* 0x000000023f067899 */ /* 0x000fe40008011605 */
[----:B------:R-:W-:Y:S01]  /*2960*/  UISETP.LT.U32.AND UP0, UPT, UR23, 0x1c, UP0 ;  /* 0x0000001c1700788c */ /* 0x000fe20008701070 */
[----:B------:R-:W2:Y:S01]  /*2970*/  SYNCS.PHASECHK.TRANS64.TRYWAIT P0, [UR15+0x8], R14 ;  /* 0x0000080eff0075a7 */ /* 0x000ea2000800014f */
[----:B------:R-:W-:Y:S01]  /*2980*/  UIMAD.WIDE.U32 UR6, UR6, 0x24924925, URZ ;  /* 0x24924925060678a5 */ /* 0x000fe2000f8e003f */
[----:B------:R-:W-:Y:S01]  /*2990*/  SHF.R.S32.HI R21, RZ, 0x1f, R20 ;  /* 0x0000001fff157819 */ /* 0x000fe20000011414 */
[----:B------:R-:W-:-:S02]  /*29a0*/  USEL UR8, URZ, 0x1, !UP0 ;  /* 0x000000013f087887 */ /* 0x000fc4000c000000 */
[----:B------:R-:W-:Y:S02]  /*29b0*/  UIMAD UR5, UR7, -0x1c, UR5 ;  /* 0xffffffe4070578a4 */ /* 0x000fe4000f8e0205 */
[----:B------:R-:W-:-:S04]  /*29c0*/  ULOP3.LUT UR4, UR4, UR8, URZ, 0x3c, !UPT ;  /* 0x0000000804047292 */ /* 0x000fc8000f8e3c3f */
[----:B------:R-:W-:Y:S01]  /*29d0*/  @UP1 ULOP3.LUT UR4, UR4, 0x1, UR7, 0x78, !UPT ;  /* 0x0000000104041892 */ /* 0x000fe2000f8e7807 */
[----:B-12---:R-:W-:Y:S11]  /*29e0*/  @!P0 BRA `(.L_x_35) ;  /* 0x0000004c00048947 */ /* 0x006ff60003800000 */
.L_x_153:
[----:B------:R-:W-:Y:S01]  /*29f0*/  IMAD.SHL.U32 R31, R4, 0x40, RZ ;  /* 0x00000040041f7824 */ /* 0x000fe200078e00ff */
[----:B------:R-:W-:Y:S01]  /*2a00*/  ULDC UR8, c[0x0][0x284] ;  /* 0x0000a10000087ab9 */ /* 0x000fe20000000800 */
[----:B------:R-:W-:Y:S01]  /*2a10*/  IMAD.SHL.U32 R4, R6, 0x40, RZ ;  /* 0x0000004006047824 */ /* 0x000fe200078e00ff */
[----:B------:R-:W-:Y:S01]  /*2a20*/  SHF.R.S32.HI R30, RZ, 0x1f, R5 ;  /* 0x0000001fff1e7819 */ /* 0x000fe20000011405 */
[----:B------:R-:W-:Y:S01]  /*2a30*/  ULDC.64 UR6, c[0x0][0x5d0] ;  /* 0x0001740000067ab9 */ /* 0x000fe20000000a00 */
[----:B------:R-:W-:Y:S01]  /*2a40*/  SHF.R.S32.HI R28, RZ, 0x1f, R31 ;  /* 0x0000001fff1c7819 */ /* 0x000fe2000001141f */
[----:B0-----:R-:W-:Y:S01]  /*2a50*/  IMAD.WIDE.U32 R14, R5, UR6, R20 ;  /* 0x00000006050e7c25 */ /* 0x001fe2000f8e0014 */
[----:B------:R-:W-:-:S03]  /*2a60*/  ISETP.GE.AND P0, PT, R4, UR8, PT ;  /* 0x0000000804007c0c */ /* 0x000fc6000bf06270 */
[----:B------:R-:W-:Y:S01]  /*2a70*/  IMAD R16, R30, UR6, RZ ;  /* 0x000000061e107c24 */ /* 0x000fe2000f8e02ff */
[C---:B------:R-:W-:Y:S02]  /*2a80*/  ISETP.GE.OR P0, PT, R31.reuse, R29, P0 ;  /* 0x0000001d1f00720c */ /* 0x040fe40000706670 */
[----:B------:R-:W-:Y:S01]  /*2a90*/  IADD3 R14, P1, R31, R14, RZ ;  /* 0x0000000e1f0e7210 */ /* 0x000fe20007f3e0ff */
[----:B------:R-:W-:-:S05]  /*2aa0*/  IMAD R17, R5, UR7, R16 ;  /* 0x0000000705117c24 */ /* 0x000fca000f8e0210 */
[----:B------:R-:W-:-:S05]  /*2ab0*/  IADD3.X R15, R28, R15, R17, P1, !PT ;  /* 0x0000000f1c0f7210 */ /* 0x000fca0000ffe411 */
[----:B------:R-:W-:Y:S05]  /*2ac0*/  @P0 BRA `(.L_x_36) ;  /* 0x0000002400a80947 */ /* 0x000fea0003800000 */
[----:B------:R-:W0:Y:S01]  /*2ad0*/  LDC.64 R24, c[0x0][0x5c8] ;  /* 0x00017200ff187b82 */ /* 0x000e220000000a00 */
[----:B------:R-:W-:Y:S01]  /*2ae0*/  IMAD.WIDE R26, R6, 0x40, R10 ;  /* 0x00000040061a7825 */ /* 0x000fe200078e020a */
[----:B------:R-:W-:Y:S01]  /*2af0*/  ULDC.64 UR6, c[0x0][0x5c0] ;  /* 0x0001700000067ab9 */ /* 0x000fe20000000a00 */
[----:B------:R-:W-:Y:S02]  /*2b00*/  BSSY B0, `(.L_x_36) ;  /* 0x0000266000007945 */ /* 0x000fe40003800000 */
[-C--:B0-----:R-:W-:Y:S02]  /*2b10*/  IMAD R6, R27, R24.reuse, RZ ;  /* 0x000000181b067224 */ /* 0x081fe400078e02ff */
[----:B------:R-:W-:-:S04]  /*2b20*/  IMAD.WIDE.U32 R14, R26, R24, R14 ;  /* 0x000000181a0e7225 */ /* 0x000fc800078e000e */
[----:B------:R-:W-:Y:S01]  /*2b30*/  IMAD R17, R26, R25, R6 ;  /* 0x000000191a117224 */ /* 0x000fe200078e0206 */
[----:B------:R-:W-:Y:S02]  /*2b40*/  LEA R16, P0, R24, R14, 0x3 ;  /* 0x0000000e18107211 */ /* 0x000fe400078018ff */
[----:B------:R-:W-:Y:S01]  /*2b50*/  IADD3 R14, P1, R14, UR6, RZ ;  /* 0x000000060e0e7c10 */ /* 0x000fe2000ff3e0ff */
[----:B------:R-:W-:Y:S01]  /*2b60*/  IMAD.IADD R17, R15, 0x1, R17 ;  /* 0x000000010f117824 */ /* 0x000fe200078e0211 */
[----:B------:R-:W-:-:S04]  /*2b70*/  IADD3 R16, P2, R16, UR6, RZ ;  /* 0x0000000610107c10 */ /* 0x000fc8000ff5e0ff */
[----:B------:R-:W-:Y:S01]  /*2b80*/  LEA.HI.X R6, R24, R17, R25, 0x3, P0 ;  /* 0x0000001118067211 */ /* 0x000fe200000f1c19 */
[----:B------:R-:W-:Y:S01]  /*2b90*/  IMAD R24, R18, -0x2, R29 ;  /* 0xfffffffe12187824 */ /* 0x000fe200078e021d */
[----:B-----5:R-:W-:Y:S02]  /*2ba0*/  FSETP.NEU.AND P0, PT, R13, RZ, PT ;  /* 0x000000ff0d00720b */ /* 0x020fe40003f0d000 */
[----:B------:R-:W-:Y:S01]  /*2bb0*/  IADD3.X R15, R17, UR7, RZ, P1, !PT ;  /* 0x00000007110f7c10 */ /* 0x000fe20008ffe4ff */
[----:B------:R-:W-:Y:S01]  /*2bc0*/  IMAD.IADD R24, R24, 0x1, -R31 ;  /* 0x0000000118187824 */ /* 0x000fe200078e0a1f */
[----:B------:R-:W-:Y:S01]  /*2bd0*/  IADD3.X R17, R6, UR7, RZ, P2, !PT ;  /* 0x0000000706117c10 */ /* 0x000fe200097fe4ff */
[----:B------:R-:W-:-:S08]  /*2be0*/  IMAD.IADD R6, R19, 0x1, -R4 ;  /* 0x0000000113067824 */ /* 0x000fd000078e0a04 */
[----:B------:R-:W-:Y:S05]  /*2bf0*/  @!P0 BRA `(.L_x_37) ;  /* 0x0000001c00188947 */ /* 0x000fea0003800000 */
[----:B------:R-:W-:Y:S01]  /*2c00*/  ULDC.64 UR6, c[0x0][0x5b8] ;  /* 0x00016e0000067ab9 */ /* 0x000fe20000000a00 */
[----:B------:R-:W-:Y:S01]  /*2c10*/  ULDC.64 UR8, c[0x0][0x5a8] ;  /* 0x00016a0000087ab9 */ /* 0x000fe20000000a00 */
[----:B------:R-:W-:Y:S01]  /*2c20*/  IMAD.WIDE.U32 R20, R5, UR6, R20 ;  /* 0x0000000605147c25 */ /* 0x000fe2000f8e0014 */
[----:B------:R-:W-:Y:S03]  /*2c30*/  BSSY B1, `(.L_x_38) ;  /* 0x0000010000017945 */ /* 0x000fe60003800000 */
[----:B------:R-:W-:Y:S01]  /*2c40*/  IMAD R4, R30, UR6, RZ ;  /* 0x000000061e047c24 */ /* 0x000fe2000f8e02ff */
[----:B------:R-:W-:-:S03]  /*2c50*/  IADD3 R20, P0, R31, R20, RZ ;  /* 0x000000141f147210 */ /* 0x000fc60007f1e0ff */
[----:B------:R-:W-:Y:S01]  /*2c60*/  IMAD R5, R5, UR7, R4 ;  /* 0x0000000705057c24 */ /* 0x000fe2000f8e0204 */
[----:B------:R-:W-:Y:S02]  /*2c70*/  ULDC.64 UR6, c[0x0][0x5b0] ;  /* 0x00016c0000067ab9 */ /* 0x000fe40000000a00 */
[----:B------:R-:W-:Y:S02]  /*2c80*/  IMAD R25, R27, UR6, RZ ;  /* 0x000000061b197c24 */ /* 0x000fe4000f8e02ff */
[----:B------:R-:W-:Y:S02]  /*2c90*/  IADD3.X R21, R28, R21, R5, P0, !PT ;  /* 0x000000151c157210 */ /* 0x000fe400007fe405 */
[----:B------:R-:W-:Y:S01]  /*2ca0*/  ISETP.GE.AND P0, PT, R24, 0x1, PT ;  /* 0x000000011800780c */ /* 0x000fe20003f06270 */
[C---:B------:R-:W-:Y:S02]  /*2cb0*/  IMAD R25, R26.reuse, UR7, R25 ;  /* 0x000000071a197c24 */ /* 0x040fe4000f8e0219 */
[----:B------:R-:W-:Y:S01]  /*2cc0*/  IMAD.WIDE.U32 R4, R26, UR6, R20 ;  /* 0x000000061a047c25 */ /* 0x000fe2000f8e0014 */
[----:B------:R-:W-:-:S02]  /*2cd0*/  ISETP.LT.OR P3, PT, R6, 0x1, !P0 ;  /* 0x000000010600780c */ /* 0x000fc40004761670 */
[----:B------:R-:W-:-:S04]  /*2ce0*/  IADD3 R4, P1, R4, UR8, RZ ;  /* 0x0000000804047c10 */ /* 0x000fc8000ff3e0ff */
[--C-:B------:R-:W-:Y:S02]  /*2cf0*/  IADD3.X R5, R5, UR9, R25.reuse, P1, !PT ;  /* 0x0000000905057c10 */ /* 0x100fe40008ffe419 */
[----:B------:R-:W-:-:S05]  /*2d00*/  PRMT R25, RZ, 0x7610, R25 ;  /* 0x00007610ff197816 */ /* 0x000fca0000000019 */
[----:B------:R-:W-:Y:S05]  /*2d10*/  @P3 BRA `(.L_x_39) ;  /* 0x0000000000043947 */ /* 0x000fea0003800000 */
[----:B------:R0:W5:Y:S02]  /*2d20*/  LDG.E.U8 R25, desc[UR20][R4.64] ;  /* 0x0000001404197981 */ /* 0x000164000c1e1100 */
.L_x_39:
[----:B------:R-:W-:Y:S05]  /*2d30*/  BSYNC B1 ;  /* 0x0000000000017941 */ /* 0x000fea0003800000 */
.L_x_38:
[----:B-----5:R-:W-:Y:S01]  /*2d40*/  LOP3.LUT R25, R25, 0xff, RZ, 0xc0, !PT ;  /* 0x000000ff19197812 */ /* 0x020fe200078ec0ff */
[----:B------:R-:W-:Y:S01]  /*2d50*/  BSSY B1, `(.L_x_40) ;  /* 0x000000c000017945 */ /* 0x000fe20003800000 */
[----:B------:R-:W-:Y:S02]  /*2d60*/  ISETP.GE.AND P1, PT, R24, 0x2, PT ;  /* 0x000000021800780c */ /* 0x000fe40003f26270 */
[----:B------:R-:W-:Y:S02]  /*2d70*/  F2FP.F16.E4M3.UNPACK_B R25, R25 ;  /* 0x00000019ff19723e */ /* 0x000fe400020006ff */
[----:B------:R-:W-:-:S03]  /*2d80*/  ISETP.LT.OR P2, PT, R6, 0x1, !P1 ;  /* 0x000000010600780c */ /* 0x000fc60004f41670 */
[----:B------:R-:W-:Y:S01]  /*2d90*/  HADD2.F32 R28, -RZ, R25.H0_H0 ;  /* 0x20000019ff1c7230 */ /* 0x000fe20000004100 */
[----:B------:R-:W-:-:S04]  /*2da0*/  PRMT R25, RZ, 0x7610, R25 ;  /* 0x00007610ff197816 */ /* 0x000fc80000000019 */
[----:B------:R-:W-:-:S04]  /*2db0*/  FMUL R28, R28, R13 ;  /* 0x0000000d1c1c7220 */ /* 0x000fc80000400000 */
[----:B------:R-:W-:-:S05]  /*2dc0*/  FFMA R28, R85, R12, R28 ;  /* 0x0000000c551c7223 */ /* 0x000fca000000001c */
[----:B------:R-:W-:-:S05]  /*2dd0*/  F2FP.SATFINITE.E4M3.F32.PACK_AB_MERGE_C R29, RZ, R28, RZ ;  /* 0x0000001cff1d723e */ /* 0x000fca00048070ff */
[----:B------:R1:W-:Y:S01]  /*2de0*/  @!P3 STG.E.U8 desc[UR20][R14.64], R29 ;  /* 0x0000001d0e00b986 */ /* 0x0003e2000c101114 */
[----:B------:R-:W-:Y:S05]  /*2df0*/  @P2 BRA `(.L_x_41) ;  /* 0x0000000000042947 */ /* 0x000fea0003800000 */
[----:B------:R2:W5:Y:S02]  /*2e00*/  LDG.E.U8 R25, desc[UR20][R4.64+0x1] ;  /* 0x0000011404197981 */ /* 0x000564000c1e1100 */
.L_x_41:
[----:B------:R-:W-:Y:S05]  /*2e10*/  BSYNC B1 ;  /* 0x0000000000017941 */ /* 0x000fea0003800000 */
.L_x_40:
[----:B-----5:R-:W-:Y:S01]  /*2e20*/  LOP3.LUT R25, R25, 0xff, RZ, 0xc0, !PT ;  /* 0x000000ff19197812 */ /* 0x020fe200078ec0ff */
[----:B------:R-:W-:Y:S01]  /*2e30*/  BSSY B1, `(.L_x_42) ;  /* 0x0000012000017945 */ /* 0x000fe20003800000 */
[----:B-1----:R-:W-:Y:S02]  /*2e40*/  IADD3 R29, P3, R26, 0x8, RZ ;  /* 0x000000081a1d7810 */ /* 0x002fe40007f7e0ff */
[----:B------:R-:W-:Y:S02]  /*2e50*/  F2FP.F16.E4M3.UNPACK_B R25, R25 ;  /* 0x00000019ff19723e */ /* 0x000fe400020006ff */
[----:B------:R-:W-:Y:S01]  /*2e60*/  ISETP.LT.OR P0, PT, R6, 0x9, !P0 ;  /* 0x000000090600780c */ /* 0x000fe20004701670 */
[----:B------:R-:W-:Y:S02]  /*2e70*/  IMAD.X R27, RZ, RZ, R27, P3 ;  /* 0x000000ffff1b7224 */ /* 0x000fe400018e061b */
[----:B------:R-:W-:Y:S02]  /*2e80*/  HADD2.F32 R26, -RZ, R25.H0_H0 ;  /* 0x20000019ff1a7230 */ /* 0x000fe40000004100 */
[----:B------:R-:W-:-:S04]  /*2e90*/  IMAD.WIDE.U32 R20, R29, UR6, R20 ;  /* 0x000000061d147c25 */ /* 0x000fc8000f8e0014 */
[----:B------:R-:W-:Y:S01]  /*2ea0*/  FMUL R25, R26, R13 ;  /* 0x0000000d1a197220 */ /* 0x000fe20000400000 */
[----:B------:R-:W-:Y:S01]  /*2eb0*/  IMAD R26, R27, UR6, RZ ;  /* 0x000000061b1a7c24 */ /* 0x000fe2000f8e02ff */
[----:B------:R-:W-:Y:S02]  /*2ec0*/  IADD3 R20, P3, R20, UR8, RZ ;  /* 0x0000000814147c10 */ /* 0x000fe4000ff7e0ff */
[----:B------:R-:W-:Y:S01]  /*2ed0*/  FFMA R25, R84, R12, R25 ;  /* 0x0000000c54197223 */ /* 0x000fe20000000019 */
[----:B------:R-:W-:-:S04]  /*2ee0*/  IMAD R29, R29, UR7, R26 ;  /* 0x000000071d1d7c24 */ /* 0x000fc8000f8e021a */
[----:B------:R-:W-:Y:S02]  /*2ef0*/  F2FP.SATFINITE.E4M3.F32.PACK_AB_MERGE_C R27, RZ, R25, RZ ;  /* 0x00000019ff1b723e */ /* 0x000fe400048070ff */
[----:B------:R-:W-:Y:S02]  /*2f00*/  IADD3.X R21, R21, UR9, R29, P3, !PT ;  /* 0x0000000915157c10 */ /* 0x000fe40009ffe41d */
[----:B------:R-:W-:Y:S01]  /*2f10*/  PRMT R25, RZ, 0x7610, R25 ;  /* 0x00007610ff197816 */ /* 0x000fe20000000019 */
[----:B------:R1:W-:Y:S01]  /*2f20*/  @!P2 STG.E.U8 desc[UR20][R14.64+0x1], R27 ;  /* 0x0000011b0e00a986 */ /* 0x0003e2000c101114 */
[----:B------:R-:W-:Y:S05]  /*2f30*/  @P0 BRA `(.L_x_43) ;  /* 0x0000000000040947 */ /* 0x000fea0003800000 */
[----:B------:R3:W5:Y:S02]  /*2f40*/  LDG.E.U8 R25, desc[UR20][R20.64] ;  /* 0x0000001414197981 */ /* 0x000764000c1e1100 */
.L_x_43:
[----:B------:R-:W-:Y:S05]  /*2f50*/  BSYNC B1 ;  /* 0x0000000000017941 */ /* 0x000fea0003800000 */
.L_x_42:
[----:B-----5:R-:W-:Y:S01]  /*2f60*/  LOP3.LUT R25, R25, 0xff, RZ, 0xc0, !PT ;  /* 0x000000ff19197812 */ /* 0x020fe200078ec0ff */
[----:B------:R-:W-:Y:S01]  /*2f70*/  BSSY B1, `(.L_x_44) ;  /* 0x000000b000017945 */ /* 0x000fe20003800000 */
[----:B------:R-:W-:Y:S02]  /*2f80*/  ISETP.LT.OR P1, PT, R6, 0x9, !P1 ;  /* 0x000000090600780c */ /* 0x000fe40004f21670 */
[----:B------:R-:W-:-:S05]  /*2f90*/  F2FP.F16.E4M3.UNPACK_B R25, R25 ;  /* 0x00000019ff19723e */ /* 0x000fca00020006ff */
[----:B------:R-:W-:Y:S01]  /*2fa0*/  HADD2.F32 R26, -RZ, R25.H0_H0 ;  /* 0x20000019ff1a7230 */ /* 0x000fe20000004100 */
[----:B------:R-:W-:-:S04]  /*2fb0*/  PRMT R25, RZ, 0x7610, R25 ;  /* 0x00007610ff197816 */ /* 0x000fc80000000019 */
[----:B------:R-:W-:-:S04]  /*2fc0*/  FMUL R26, R26, R13 ;  /* 0x0000000d1a1a7220 */ /* 0x000fc80000400000 */
[----:B------:R-:W-:-:S05]  /*2fd0*/  FFMA R26, R83, R12, R26 ;  /* 0x0000000c531a7223 */ /* 0x000fca000000001a */
[----:B-1----:R-:W-:-:S05]  /*2fe0*/  F2FP.SATFINITE.E4M3.F32.PACK_AB_MERGE_C R27, RZ, R26, RZ ;  /* 0x0000001aff1b723e */ /* 0x002fca00048070ff */
[----:B------:R1:W-:Y:S01]  /*2ff0*/  @!P0 STG.E.U8 desc[UR20][R16.64], R27 ;  /* 0x0000001b10008986 */ /* 0x0003e2000c101114 */
[----:B------:R-:W-:Y:S05]  /*3000*/  @P1 BRA `(.L_x_45) ;  /* 0x0000000000041947 */ /* 0x000fea0003800000 */
[----:B------:R4:W5:Y:S02]  /*3010*/  LDG.E.U8 R25, desc[UR20][R20.64+0x1] ;  /* 0x0000011414197981 */ /* 0x000964000c1e1100 */
.L_x_45:
[----:B------:R-:W-:Y:S05]  /*3020*/  BSYNC B1 ;  /* 0x0000000000017941 */ /* 0x000fea0003800000 */
.L_x_44:
[----:B-----5:R-:W-:Y:S01]  /*3030*/  LOP3.LUT R25, R25, 0xff, RZ, 0xc0, !PT ;  /* 0x000000ff19197812 */ /* 0x020fe200078ec0ff */
[----:B------:R-:W-:Y:S01]  /*3040*/  BSSY B1, `(.L_x_46) ;  /* 0x000000c000017945 */ /* 0x000fe20003800000 */
[----:B------:R-:W-:Y:S02]  /*3050*/  ISETP.GE.AND P0, PT, R24, 0x9, PT ;  /* 0x000000091800780c */ /* 0x000fe40003f06270 */
[----:B------:R-:W-:Y:S02]  /*3060*/  F2FP.F16.E4M3.UNPACK_B R25, R25 ;  /* 0x00000019ff19723e */ /* 0x000fe400020006ff */
[----:B------:R-:W-:-:S03]  /*3070*/  ISETP.LT.OR P2, PT, R6, 0x1, !P0 ;  /* 0x000000010600780c */ /* 0x000fc60004741670 */
[----:B------:R-:W-:-:S05]  /*3080*/  HADD2.F32 R26, -RZ, R25.H0_H0 ;  /* 0x20000019ff1a7230 */ /* 0x000fca0000004100 */
[----:B------:R-:W-:-:S04]  /*3090*/  FMUL R25, R26, R13 ;  /* 0x0000000d1a197220 */ /* 0x000fc80000400000 */
[----:B------:R-:W-:-:S05]  /*30a0*/  FFMA R25, R82, R12, R25 ;  /* 0x0000000c52197223 */ /* 0x000fca0000000019 */
[----:B-1----:R-:W-:Y:S02]  /*30b0*/  F2FP.SATFINITE.E4M3.F32.PACK_AB_MERGE_C R27, RZ, R25, RZ ;  /* 0x00000019ff1b723e */ /* 0x002fe400048070ff */
[----:B------:R-:W-:-:S03]  /*30c0*/  PRMT R25, RZ, 0x7610, R25 ;  /* 0x00007610ff197816 */ /* 0x000fc60000000019 */
[----:B------:R1:W-:Y:S01]  /*30d0*/  @!P1 STG.E.U8 desc[UR20][R16.64+0x1], R27 ;  /* 0x0000011b10009986 */ /* 0x0003e2000c101114 */
[----:B------:R-:W-:Y:S05]  /*30e0*/  @P2 BRA `(.L_x_47) ;  /* 0x0000000000042947 */ /* 0x000fea0003800000 */
[----:B------:R0:W5:Y:S02]  /*30f0*/  LDG.E.U8 R25, desc[UR20][R4.64+0x8] ;  /* 0x0000081404197981 */ /* 0x000164000c1e1100 */
.L_x_47:
[----:B------:R-:W-:Y:S05]  /*3100*/  BSYNC B1 ;  /* 0x0000000000017941 */ /* 0x000fea0003800000 */
.L_x_46:
        /* <DEDUP_REMOVED lines=13> */
.L_x_49:
[----:B------:R-:W-:Y:S05]  /*31e0*/  BSYNC B1 ;  /* 0x0000000000017941 */ /* 0x000fea0003800000 */
.L_x_48:
[----:B-----5:R-:W-:Y:S01]  /*31f0*/  LOP3.LUT R25, R25, 0xff, RZ, 0xc0, !PT ;  /* 0x000000ff19197812 */ /* 0x020fe200078ec0ff */
[----:B------:R-:W-:Y:S01]  /*3200*/  BSSY B1, `(.L_x_50) ;  /* 0x000000b000017945 */ /* 0x000fe20003800000 */
[----:B------:R-:W-:Y:S02]  /*3210*/  ISETP.LT.OR P0, PT, R6, 0x9, !P0 ;  /* 0x000000090600780c */ /* 0x000fe40004701670 */
[----:B------:R-:W-:-:S05]  /*3220*/  F2FP.F16.E4M3.UNPACK_B R25, R25 ;  /* 0x00000019ff19723e */ /* 0x000fca00020006ff */
        /* <DEDUP_REMOVED lines=8> */
.L_x_51:
[----:B------:R-:W-:Y:S05]  /*32b0*/  BSYNC B1 ;  /* 0x0000000000017941 */ /* 0x000fea0003800000 */
.L_x_50:
        /* <DEDUP_REMOVED lines=12> */
.L_x_53:
[----:B------:R-:W-:Y:S05]  /*3380*/  BSYNC B1 ;  /* 0x0000000000017941 */ /* 0x000fea0003800000 */
.L_x_52:
        /* <DEDUP_REMOVED lines=13> */
.L_x_55:
[----:B------:R-:W-:Y:S05]  /*3460*/  BSYNC B1 ;  /* 0x0000000000017941 */ /* 0x000fea0003800000 */
.L_x_54:
        /* <DEDUP_REMOVED lines=13> */
.L_x_57:
[----:B------:R-:W-:Y:S05]  /*3540*/  BSYNC B1 ;  /* 0x0000000000017941 */ /* 0x000fea0003800000 */
.L_x_56:
        /* <DEDUP_REMOVED lines=12> */
.L_x_59:
[----:B------:R-:W-:Y:S05]  /*3610*/  BSYNC B1 ;  /* 0x0000000000017941 */ /* 0x000fea0003800000 */
.L_x_58:
        /* <DEDUP_REMOVED lines=12> */
.L_x_61:
[----:B------:R-:W-:Y:S05]  /*36e0*/  BSYNC B1 ;  /* 0x0000000000017941 */ /* 0x000fea0003800000 */
.L_x_60:
        /* <DEDUP_REMOVED lines=13> */
.L_x_63:
[----:B------:R-:W-:Y:S05]  /*37c0*/  BSYNC B1 ;  /* 0x0000000000017941 */ /* 0x000fea0003800000 */
.L_x_62:
        /* <DEDUP_REMOVED lines=13> */
.L_x_65:
[----:B------:R-:W-:Y:S05]  /*38a0*/  BSYNC B1 ;  /* 0x0000000000017941 */ /* 0x000fea0003800000 */
.L_x_64:
        /* <DEDUP_REMOVED lines=12> */
.L_x_67:
[----:B------:R-:W-:Y:S05]  /*3970*/  BSYNC B1 ;  /* 0x0000000000017941 */ /* 0x000fea0003800000 */
.L_x_66:
        /* <DEDUP_REMOVED lines=12> */
.L_x_69:
[----:B------:R-:W-:Y:S05]  /*3a40*/  BSYNC B1 ;  /* 0x0000000000017941 */ /* 0x000fea0003800000 */
.L_x_68:
        /* <DEDUP_REMOVED lines=13> */
.L_x_71:
[----:B------:R-:W-:Y:S05]  /*3b20*/  BSYNC B1 ;  /* 0x0000000000017941 */ /* 0x000fea0003800000 */
.L_x_70:
        /* <DEDUP_REMOVED lines=13> */
.L_x_73:
[----:B------:R-:W-:Y:S05]  /*3c00*/  BSYNC B1 ;  /* 0x0000000000017941 */ /* 0x000fea0003800000 */
.L_x_72:
        /* <DEDUP_REMOVED lines=12> */
.L_x_75:
[----:B------:R-:W-:Y:S05]  /*3cd0*/  BSYNC B1 ;  /* 0x0000000000017941 */ /* 0x000fea0003800000 */
.L_x_74:
        /* <DEDUP_REMOVED lines=12> */
.L_x_77:
[----:B------:R-:W-:Y:S05]  /*3da0*/  BSYNC B1 ;  /* 0x0000000000017941 */ /* 0x000fea0003800000 */
.L_x_76:
        /* <DEDUP_REMOVED lines=13> */
.L_x_79:
[----:B------:R-:W-:Y:S05]  /*3e80*/  BSYNC B1 ;  /* 0x0000000000017941 */ /* 0x000fea0003800000 */
.L_x_78:
        /* <DEDUP_REMOVED lines=13> */
.L_x_81:
[----:B------:R-:W-:Y:S05]  /*3f60*/  BSYNC B1 ;  /* 0x0000000000017941 */ /* 0x000fea0003800000 */
.L_x_80:
        /* <DEDUP_REMOVED lines=12> */
.L_x_83:
[----:B------:R-:W-:Y:S05]  /*4030*/  BSYNC B1 ;  /* 0x0000000000017941 */ /* 0x000fea0003800000 */
.L_x_82:
        /* <DEDUP_REMOVED lines=12> */
.L_x_85:
[----:B------:R-:W-:Y:S05]  /*4100*/  BSYNC B1 ;  /* 0x0000000000017941 */ /* 0x000fea0003800000 */
.L_x_84:
        /* <DEDUP_REMOVED lines=13> */
.L_x_87:
[----:B------:R-:W-:Y:S05]  /*41e0*/  BSYNC B1 ;  /* 0x0000000000017941 */ /* 0x000fea0003800000 */
.L_x_86:
        /* <DEDUP_REMOVED lines=13> */
.L_x_89:
[----:B------:R-:W-:Y:S05]  /*42c0*/  BSYNC B1 ;  /* 0x0000000000017941 */ /* 0x000fea0003800000 */
.L_x_88:
        /* <DEDUP_REMOVED lines=12> */
.L_x_91:
[----:B------:R-:W-:Y:S05]  /*4390*/  BSYNC B1 ;  /* 0x0000000000017941 */ /* 0x000fea0003800000 */
.L_x_90:
        /* <DEDUP_REMOVED lines=12> */
.L_x_93:
[----:B------:R-:W-:Y:S05]  /*4460*/  BSYNC B1 ;  /* 0x0000000000017941 */ /* 0x000fea0003800000 */
.L_x_92:
        /* <DEDUP_REMOVED lines=13> */
.L_x_95:
[----:B------:R-:W-:Y:S05]  /*4540*/  BSYNC B1 ;  /* 0x0000000000017941 */ /* 0x000fea0003800000 */
.L_x_94:
[----:B-----5:R-:W-:Y:S01]  /*4550*/  LOP3.LUT R25, R25, 0xff, RZ, 0xc0, !PT ;  /* 0x000000ff19197812 */ /* 0x020fe200078ec0ff */
[----:B------:R-:W-:Y:S01]  /*4560*/  BSSY B1, `(.L_x_96) ;  /* 0x000000c000017945 */ /* 0x000fe20003800000 */
[----:B------:R-:W-:Y:S02]  /*4570*/  ISETP.GE.AND P1, PT, R24, 0x3a, PT ;  /* 0x0000003a1800780c */ /* 0x000fe40003f26270 */
[----:B------:R-:W-:Y:S02]  /*4580*/  F2FP.F16.E4M3.UNPACK_B R25, R25 ;  /* 0x00000019ff19723e */ /* 0x000fe400020006ff */
[----:B------:R-:W-:Y:S02]  /*4590*/  ISETP.LT.OR P3, PT, R6, 0x1, !P1 ;  /* 0x000000010600780c */ /* 0x000fe40004f61670 */
[----:B------:R-:W-:Y:S01]  /*45a0*/  PRMT R24, RZ, 0x7610, R24 ;  /* 0x00007610ff187816 */ /* 0x000fe20000000018 */
[----:B------:R-:W-:-:S05]  /*45b0*/  HADD2.F32 R26, -RZ, R25.H0_H0 ;  /* 0x20000019ff1a7230 */ /* 0x000fca0000004100 */
[----:B------:R-:W-:-:S04]  /*45c0*/  FMUL R26, R26, R13 ;  /* 0x0000000d1a1a7220 */ /* 0x000fc80000400000 */
[----:B------:R-:W-:-:S05]  /*45d0*/  FFMA R26, R57, R12, R26 ;  /* 0x0000000c391a7223 */ /* 0x000fca000000001a */
[----:B------:R-:W-:-:S05]  /*45e0*/  F2FP.SATFINITE.E4M3.F32.PACK_AB_MERGE_C R25, RZ, R26, RZ ;  /* 0x0000001aff19723e */ /* 0x000fca00048070ff */
[----:B------:R0:W-:Y:S01]  /*45f0*/  @!P2 STG.E.U8 desc[UR20][R14.64+0x38], R25 ;  /* 0x000038190e00a986 */ /* 0x0001e2000c101114 */
[----:B------:R-:W-:Y:S05]  /*4600*/  @P3 BRA `(.L_x_97) ;  /* 0x0000000000043947 */ /* 0x000fea0003800000 */
[----:B------:R0:W5:Y:S02]  /*4610*/  LDG.E.U8 R24, desc[UR20][R4.64+0x39] ;  /* 0x0000391404187981 */ /* 0x000164000c1e1100 */
.L_x_97:
[----:B------:R-:W-:Y:S05]  /*4620*/  BSYNC B1 ;  /* 0x0000000000017941 */ /* 0x000fea0003800000 */
.L_x_96:
[----:B-----5:R-:W-:Y:S01]  /*4630*/  LOP3.LUT R24, R24, 0xff, RZ, 0xc0, !PT ;  /* 0x000000ff18187812 */ /* 0x020fe200078ec0ff */
[----:B------:R-:W-:Y:S01]  /*4640*/  BSSY B1, `(.L_x_98) ;  /* 0x000000b000017945 */ /* 0x000fe20003800000 */
[----:B------:R-:W-:Y:S02]  /*4650*/  ISETP.LT.OR P0, PT, R6, 0x9, !P0 ;  /* 0x000000090600780c */ /* 0x000fe40004701670 */
[----:B------:R-:W-:Y:S02]  /*4660*/  F2FP.F16.E4M3.UNPACK_B R24, R24 ;  /* 0x00000018ff18723e */ /* 0x000fe400020006ff */
[----:B0-2---:R-:W-:-:S03]  /*4670*/  PRMT R4, RZ, 0x7610, R4 ;  /* 0x00007610ff047816 */ /* 0x005fc60000000004 */
[----:B------:R-:W-:-:S05]  /*4680*/  HADD2.F32 R24, -RZ, R24.H0_H0 ;  /* 0x20000018ff187230 */ /* 0x000fca0000004100 */
[----:B------:R-:W-:-:S04]  /*4690*/  FMUL R5, R24, R13 ;  /* 0x0000000d18057220 */ /* 0x000fc80000400000 */
[----:B------:R-:W-:-:S05]  /*46a0*/  FFMA R5, R56, R12, R5 ;  /* 0x0000000c38057223 */ /* 0x000fca0000000005 */
[----:B------:R-:W-:-:S05]  /*46b0*/  F2FP.SATFINITE.E4M3.F32.PACK_AB_MERGE_C R5, RZ, R5, RZ ;  /* 0x00000005ff05723e */ /* 0x000fca00048070ff */
[----:B------:R0:W-:Y:S01]  /*46c0*/  @!P3 STG.E.U8 desc[UR20][R14.64+0x39], R5 ;  /* 0x000039050e00b986 */ /* 0x0001e2000c101114 */
[----:B------:R-:W-:Y:S05]  /*46d0*/  @P0 BRA `(.L_x_99) ;  /* 0x0000000000040947 */ /* 0x000fea0003800000 */
[----:B------:R2:W5:Y:S02]  /*46e0*/  LDG.E.U8 R4, desc[UR20][R20.64+0x38] ;  /* 0x0000381414047981 */ /* 0x000564000c1e1100 */
.L_x_99:
[----:B------:R-:W-:Y:S05]  /*46f0*/  BSYNC B1 ;  /* 0x0000000000017941 */ /* 0x000fea0003800000 */
.L_x_98:
[----:B-----5:R-:W-:Y:S01]  /*4700*/  LOP3.LUT R4, R4, 0xff, RZ, 0xc0, !PT ;  /* 0x000000ff04047812 */ /* 0x020fe200078ec0ff */
[----:B------:R-:W-:Y:S01]  /*4710*/  BSSY B1, `(.L_x_100) ;  /* 0x000000b000017945 */ /* 0x000fe20003800000 */
[----:B------:R-:W-:Y:S02]  /*4720*/  ISETP.LT.OR P1, PT, R6, 0x9, !P1 ;  /* 0x000000090600780c */ /* 0x000fe40004f21670 */
[----:B------:R-:W-:-:S05]  /*4730*/  F2FP.F16.E4M3.UNPACK_B R4, R4 ;  /* 0x00000004ff04723e */ /* 0x000fca00020006ff */
[----:B------:R-:W-:-:S05]  /*4740*/  HADD2.F32 R4, -RZ, R4.H0_H0 ;  /* 0x20000004ff047230 */ /* 0x000fca0000004100 */
[----:B------:R-:W-:-:S04]  /*4750*/  FMUL R4, R4, R13 ;  /* 0x0000000d04047220 */ /* 0x000fc80000400000 */
[----:B------:R-:W-:-:S05]  /*4760*/  FFMA R4, R23, R12, R4 ;  /* 0x0000000c17047223 */ /* 0x000fca0000000004 */
[----:B0-----:R-:W-:Y:S02]  /*4770*/  F2FP.SATFINITE.E4M3.F32.PACK_AB_MERGE_C R5, RZ, R4, RZ ;  /* 0x00000004ff05723e */ /* 0x001fe400048070ff */
[----:B------:R-:W-:-:S03]  /*4780*/  PRMT R4, RZ, 0x7610, R4 ;  /* 0x00007610ff047816 */ /* 0x000fc60000000004 */
[----:B------:R0:W-:Y:S01]  /*4790*/  @!P0 STG.E.U8 desc[UR20][R16.64+0x38], R5 ;  /* 0x0000380510008986 */ /* 0x0001e2000c101114 */
[----:B------:R-:W-:Y:S05]  /*47a0*/  @P1 BRA `(.L_x_101) ;  /* 0x0000000000041947 */ /* 0x000fea0003800000 */
[----:B------:R0:W5:Y:S02]  /*47b0*/  LDG.E.U8 R4, desc[UR20][R20.64+0x39] ;  /* 0x0000391414047981 */ /* 0x000164000c1e1100 */
.L_x_101:
[----:B------:R-:W-:Y:S05]  /*47c0*/  BSYNC B1 ;  /* 0x0000000000017941 */ /* 0x000fea0003800000 */
.L_x_100:
[----:B------:R-:W-:Y:S05]  /*47d0*/  @P1 BRA `(.L_x_102) ;  /* 0x0000000800601947 */ /* 0x000fea0003800000 */
[----:B-----5:R-:W-:-:S04]  /*47e0*/  LOP3.LUT R4, R4, 0xff, RZ, 0xc0, !PT ;  /* 0x000000ff04047812 */ /* 0x020fc800078ec0ff */
[----:B------:R-:W-:-:S05]  /*47f0*/  F2FP.F16.E4M3.UNPACK_B R4, R4 ;  /* 0x00000004ff04723e */ /* 0x000fca00020006ff */
[----:B------:R-:W-:-:S05]  /*4800*/  HADD2.F32 R4, -RZ, R4.H0_H0 ;  /* 0x20000004ff047230 */ /* 0x000fca0000004100 */
[----:B0-----:R-:W-:-:S04]  /*4810*/  FMUL R5, R4, R13 ;  /* 0x0000000d04057220 */ /* 0x001fc80000400000 */
[----:B------:R-:W-:-:S05]  /*4820*/  FFMA R5, R22, R12, R5 ;  /* 0x0000000c16057223 */ /* 0x000fca0000000005 */
[----:B------:R-:W-:-:S05]  /*4830*/  F2FP.SATFINITE.E4M3.F32.PACK_AB_MERGE_C R5, RZ, R5, RZ ;  /* 0x00000005ff05723e */ /* 0x000fca00048070ff */
[----:B------:R0:W-:Y:S01]  /*4840*/  STG.E.U8 desc[UR20][R16.64+0x39], R5 ;  /* 0x0000390510007986 */ /* 0x0001e2000c101114 */
[----:B------:R-:W-:Y:S05]  /*4850*/  BRA `(.L_x_102) ;  /* 0x0000000800407947 */ /* 0x000fea0003800000 */
.L_x_37:
[C---:B------:R-:W-:Y:S01]  /*4860*/  ISETP.GE.AND P3, PT, R24.reuse, 0x1, PT ;  /* 0x000000011800780c */ /* 0x040fe20003f66270 */
[-C--:B------:R-:W-:Y:S01]  /*4870*/  FMUL R85, R85, R12.reuse ;  /* 0x0000000c55557220 */ /* 0x080fe20000400000 */
[----:B------:R-:W-:Y:S01]  /*4880*/  ISETP.GE.AND P0, PT, R24, 0x2, PT ;  /* 0x000000021800780c */ /* 0x000fe20003f06270 */
[-C--:B------:R-:W-:Y:S01]  /*4890*/  FMUL R84, R84, R12.reuse ;  /* 0x0000000c54547220 */ /* 0x080fe20000400000 */
[C---:B------:R-:W-:Y:S01]  /*48a0*/  ISETP.LT.OR P1, PT, R6.reuse, 0x1, !P3 ;  /* 0x000000010600780c */ /* 0x040fe20005f21670 */
[-C--:B------:R-:W-:Y:S01]  /*48b0*/  FMUL R83, R83, R12.reuse ;  /* 0x0000000c53537220 */ /* 0x080fe20000400000 */
[----:B------:R-:W-:Y:S01]  /*48c0*/  ISETP.LT.OR P2, PT, R6, 0x1, !P0 ;  /* 0x000000010600780c */ /* 0x000fe20004741670 */
[-C--:B------:R-:W-:Y:S01]  /*48d0*/  FMUL R82, R82, R12.reuse ;  /* 0x0000000c52527220 */ /* 0x080fe20000400000 */
[----:B------:R-:W-:Y:S01]  /*48e0*/  ISETP.LT.OR P3, PT, R6, 0x9, !P3 ;  /* 0x000000090600780c */ /* 0x000fe20005f61670 */
[-C--:B------:R-:W-:Y:S01]  /*48f0*/  FMUL R81, R81, R12.reuse ;  /* 0x0000000c51517220 */ /* 0x080fe20000400000 */
[----:B------:R-:W-:Y:S01]  /*4900*/  F2FP.SATFINITE.E4M3.F32.PACK_AB_MERGE_C R85, RZ, R85, RZ ;  /* 0x00000055ff55723e */ /* 0x000fe200048070ff */
[----:B------:R-:W-:Y:S01]  /*4910*/  FMUL R80, R80, R12 ;  /* 0x0000000c50507220 */ /* 0x000fe20000400000 */
[----:B------:R-:W-:Y:S01]  /*4920*/  F2FP.SATFINITE.E4M3.F32.PACK_AB_MERGE_C R5, RZ, R84, RZ ;  /* 0x00000054ff05723e */ /* 0x000fe200048070ff */
[-C--:B------:R-:W-:Y:S01]  /*4930*/  FMUL R79, R79, R12.reuse ;  /* 0x0000000c4f4f7220 */ /* 0x080fe20000400000 */
[----:B------:R-:W-:Y:S01]  /*4940*/  F2FP.SATFINITE.E4M3.F32.PACK_AB_MERGE_C R83, RZ, R83, RZ ;  /* 0x00000053ff53723e */ /* 0x000fe200048070ff */
[-C--:B------:R-:W-:Y:S01]  /*4950*/  FMUL R78, R78, R12.reuse ;  /* 0x0000000c4e4e7220 */ /* 0x080fe20000400000 */
[----:B------:R-:W-:Y:S01]  /*4960*/  ISETP.LT.OR P0, PT, R6, 0x9, !P0 ;  /* 0x000000090600780c */ /* 0x000fe20004701670 */
[----:B------:R-:W-:Y:S01]  /*4970*/  @!P1 STG.E.U8 desc[UR20][R14.64], R85 ;  /* 0x000000550e009986 */ /* 0x000fe2000c101114 */
[C---:B------:R-:W-:Y:S01]  /*4980*/  ISETP.GE.AND P1, PT, R24.reuse, 0x9, PT ;  /* 0x000000091800780c */ /* 0x040fe20003f26270 */
[-C--:B------:R-:W-:Y:S01]  /*4990*/  FMUL R77, R77, R12.reuse ;  /* 0x0000000c4d4d7220 */ /* 0x080fe20000400000 */
[----:B------:R-:W-:Y:S01]  /*49a0*/  F2FP.SATFINITE.E4M3.F32.PACK_AB_MERGE_C R81, RZ, R81, RZ ;  /* 0x00000051ff51723e */ /* 0x000fe200048070ff */
[----:B------:R0:W-:Y:S01]  /*49b0*/  @!P2 STG.E.U8 desc[UR20][R14.64+0x1], R5 ;  /* 0x000001050e00a986 */ /* 0x0001e2000c101114 */
[----:B------:R-:W-:Y:S01]  /*49c0*/  ISETP.GE.AND P2, PT, R24, 0xa, PT ;  /* 0x0000000a1800780c */ /* 0x000fe20003f46270 */
[----:B------:R-:W-:Y:S01]  /*49d0*/  FMUL R76, R76, R12 ;  /* 0x0000000c4c4c7220 */ /* 0x000fe20000400000 */
[----:B------:R-:W-:Y:S01]  /*49e0*/  F2FP.SATFINITE.E4M3.F32.PACK_AB_MERGE_C R21, RZ, R80, RZ ;  /* 0x00000050ff15723e */ /* 0x000fe200048070ff */
[----:B------:R-:W-:Y:S01]  /*49f0*/  @!P3 STG.E.U8 desc[UR20][R16.64], R83 ;  /* 0x000000531000b986 */ /* 0x000fe2000c101114 */
[----:B------:R-:W-:Y:S01]  /*4a00*/  ISETP.LT.OR P3, PT, R6, 0x1, !P1 ;  /* 0x000000010600780c */ /* 0x000fe20004f61670 */
[-C--:B------:R-:W-:Y:S01]  /*4a10*/  FMUL R74, R74, R12.reuse ;  /* 0x0000000c4a4a7220 */ /* 0x080fe20000400000 */
[C---:B------:R-:W-:Y:S01]  /*4a20*/  ISETP.LT.OR P5, PT, R6.reuse, 0x1, !P2 ;  /* 0x000000010600780c */ /* 0x040fe200057a1670 */
[-C--:B------:R-:W-:Y:S01]  /*4a30*/  FMUL R75, R75, R12.reuse ;  /* 0x0000000c4b4b7220 */ /* 0x080fe20000400000 */
[----:B------:R-:W-:Y:S01]  /*4a40*/  ISETP.LT.OR P1, PT, R6, 0x9, !P1 ;  /* 0x000000090600780c */ /* 0x000fe20004f21670 */
[-C--:B------:R-:W-:Y:S01]  /*4a50*/  FMUL R73, R73, R12.reuse ;  /* 0x0000000c49497220 */ /* 0x080fe20000400000 */
[----:B------:R-:W-:Y:S01]  /*4a60*/  F2FP.SATFINITE.E4M3.F32.PACK_AB_MERGE_C R79, RZ, R79, RZ ;  /* 0x0000004fff4f723e */ /* 0x000fe200048070ff */
[----:B------:R-:W-:Y:S01]  /*4a70*/  FMUL R72, R72, R12 ;  /* 0x0000000c48487220 */ /* 0x000fe20000400000 */
[----:B0-----:R-:W-:Y:S01]  /*4a80*/  F2FP.SATFINITE.E4M3.F32.PACK_AB_MERGE_C R5, RZ, R82, RZ ;  /* 0x00000052ff05723e */ /* 0x001fe200048070ff */
[-C--:B------:R-:W-:Y:S01]  /*4a90*/  FMUL R70, R70, R12.reuse ;  /* 0x0000000c46467220 */ /* 0x080fe20000400000 */
[----:B------:R-:W-:Y:S01]  /*4aa0*/  ISETP.LT.OR P2, PT, R6, 0x9, !P2 ;  /* 0x000000090600780c */ /* 0x000fe20005741670 */
[----:B------:R-:W-:Y:S01]  /*4ab0*/  FMUL R71, R71, R12 ;  /* 0x0000000c47477220 */ /* 0x000fe20000400000 */
[----:B------:R-:W-:Y:S01]  /*4ac0*/  F2FP.SATFINITE.E4M3.F32.PACK_AB_MERGE_C R25, RZ, R78, RZ ;  /* 0x0000004eff19723e */ /* 0x000fe200048070ff */
[----:B------:R0:W-:Y:S01]  /*4ad0*/  @!P0 STG.E.U8 desc[UR20][R16.64+0x1], R5 ;  /* 0x0000010510008986 */ /* 0x0001e2000c101114 */
[C---:B------:R-:W-:Y:S01]  /*4ae0*/  ISETP.GE.AND P0, PT, R24.reuse, 0x11, PT ;  /* 0x000000111800780c */ /* 0x040fe20003f06270 */
[-C--:B------:R-:W-:Y:S01]  /*4af0*/  FMUL R69, R69, R12.reuse ;  /* 0x0000000c45457220 */ /* 0x080fe20000400000 */
[----:B------:R-:W-:Y:S01]  /*4b00*/  F2FP.SATFINITE.E4M3.F32.PACK_AB_MERGE_C R77, RZ, R77, RZ ;  /* 0x0000004dff4d723e */ /* 0x000fe200048070ff */
[----:B------:R-:W-:Y:S01]  /*4b10*/  @!P3 STG.E.U8 desc[UR20][R14.64+0x8], R81 ;  /* 0x000008510e00b986 */ /* 0x000fe2000c101114 */
[----:B------:R-:W-:Y:S01]  /*4b20*/  ISETP.GE.AND P3, PT, R24, 0x12, PT ;  /* 0x000000121800780c */ /* 0x000fe20003f66270 */
[-C--:B------:R-:W-:Y:S01]  /*4b30*/  FMUL R68, R68, R12.reuse ;  /* 0x0000000c44447220 */ /* 0x080fe20000400000 */
[----:B------:R-:W-:Y:S01]  /*4b40*/  F2FP.SATFINITE.E4M3.F32.PACK_AB_MERGE_C R75, RZ, R75, RZ ;  /* 0x0000004bff4b723e */ /* 0x000fe200048070ff */
[----:B------:R1:W-:Y:S01]  /*4b50*/  @!P5 STG.E.U8 desc[UR20][R14.64+0x9], R21 ;  /* 0x000009150e00d986 */ /* 0x0003e2000c101114 */
[C---:B------:R-:W-:Y:S01]  /*4b60*/  ISETP.LT.OR P5, PT, R6.reuse, 0x1, !P3 ;  /* 0x000000010600780c */ /* 0x040fe20005fa1670 */
[-C--:B------:R-:W-:Y:S01]  /*4b70*/  FMUL R67, R67, R12.reuse ;  /* 0x0000000c43437220 */ /* 0x080fe20000400000 */
[C---:B------:R-:W-:Y:S01]  /*4b80*/  ISETP.LT.OR P3, PT, R6.reuse, 0x9, !P3 ;  /* 0x000000090600780c */ /* 0x040fe20005f61670 */
[----:B------:R-:W-:Y:S01]  /*4b90*/  @!P1 STG.E.U8 desc[UR20][R16.64+0x8], R79 ;  /* 0x0000084f10009986 */ /* 0x000fe2000c101114 */
[----:B------:R-:W-:Y:S01]  /*4ba0*/  ISETP.LT.OR P1, PT, R6, 0x1, !P0 ;  /* 0x000000010600780c */ /* 0x000fe20004721670 */
[----:B------:R-:W-:Y:S01]  /*4bb0*/  FMUL R66, R66, R12 ;  /* 0x0000000c42427220 */ /* 0x000fe20000400000 */
[----:B0-----:R-:W-:Y:S01]  /*4bc0*/  F2FP.SATFINITE.E4M3.F32.PACK_AB_MERGE_C R5, RZ, R76, RZ ;  /* 0x0000004cff05723e */ /* 0x001fe200048070ff */
[----:B------:R-:W-:Y:S01]  /*4bd0*/  @!P2 STG.E.U8 desc[UR20][R16.64+0x9], R25 ;  /* 0x000009191000a986 */ /* 0x000fe2000c101114 */
[----:B------:R-:W-:Y:S01]  /*4be0*/  ISETP.GE.AND P2, PT, R24, 0x19, PT ;  /* 0x000000191800780c */ /* 0x000fe20003f46270 */
[-C--:B------:R-:W-:Y:S01]  /*4bf0*/  FMUL R65, R65, R12.reuse ;  /* 0x0000000c41417220 */ /* 0x080fe20000400000 */
[----:B------:R-:W-:Y:S01]  /*4c00*/  ISETP.LT.OR P0, PT, R6, 0x9, !P0 ;  /* 0x000000090600780c */ /* 0x000fe20004701670 */
[----:B------:R-:W-:Y:S01]  /*4c10*/  FMUL R64, R64, R12 ;  /* 0x0000000c40407220 */ /* 0x000fe20000400000 */
[----:B------:R-:W-:Y:S01]  /*4c20*/  ISETP.LT.OR P6, PT, R6, 0x1, !P2 ;  /* 0x000000010600780c */ /* 0x000fe200057c1670 */
[----:B------:R0:W-:Y:S01]  /*4c30*/  @!P5 STG.E.U8 desc[UR20][R14.64+0x11], R5 ;  /* 0x000011050e00d986 */ /* 0x0001e2000c101114 */
[----:B-1----:R-:W-:Y:S01]  /*4c40*/  F2FP.SATFINITE.E4M3.F32.PACK_AB_MERGE_C R21, RZ, R74, RZ ;  /* 0x0000004aff15723e */ /* 0x002fe200048070ff */
[-C--:B------:R-:W-:Y:S01]  /*4c50*/  FMUL R62, R62, R12.reuse ;  /* 0x0000000c3e3e7220 */ /* 0x080fe20000400000 */
[----:B------:R-:W-:Y:S01]  /*4c60*/  F2FP.SATFINITE.E4M3.F32.PACK_AB_MERGE_C R73, RZ, R73, RZ ;  /* 0x00000049ff49723e */ /* 0x000fe200048070ff */
[----:B------:R-:W-:Y:S01]  /*4c70*/  @!P1 STG.E.U8 desc[UR20][R14.64+0x10], R77 ;  /* 0x0000104d0e009986 */ /* 0x000fe2000c101114 */
[----:B------:R-:W-:Y:S01]  /*4c80*/  ISETP.GE.AND P1, PT, R24, 0x1a, PT ;  /* 0x0000001a1800780c */ /* 0x000fe20003f26270 */
[-C--:B------:R-:W-:Y:S01]  /*4c90*/  FMUL R63, R63, R12.reuse ;  /* 0x0000000c3f3f7220 */ /* 0x080fe20000400000 */
[C---:B------:R-:W-:Y:S01]  /*4ca0*/  ISETP.LT.OR P2, PT, R6.reuse, 0x9, !P2 ;  /* 0x000000090600780c */ /* 0x040fe20005741670 */
[----:B------:R1:W-:Y:S01]  /*4cb0*/  @!P3 STG.E.U8 desc[UR20][R16.64+0x11], R21 ;  /* 0x000011151000b986 */ /* 0x0003e2000c101114 */
[C---:B------:R-:W-:Y:S01]  /*4cc0*/  ISETP.LT.OR P5, PT, R6.reuse, 0x1, !P1 ;  /* 0x000000010600780c */ /* 0x040fe20004fa1670 */
[----:B------:R-:W-:Y:S01]  /*4cd0*/  FMUL R61, R61, R12 ;  /* 0x0000000c3d3d7220 */ /* 0x000fe20000400000 */
[----:B------:R-:W-:Y:S01]  /*4ce0*/  ISETP.LT.OR P3, PT, R6, 0x9, !P1 ;  /* 0x000000090600780c */ /* 0x000fe20004f61670 */
[----:B------:R-:W-:Y:S01]  /*4cf0*/  @!P0 STG.E.U8 desc[UR20][R16.64+0x10], R75 ;  /* 0x0000104b10008986 */ /* 0x000fe2000c101114 */
[----:B0-----:R-:W-:Y:S01]  /*4d00*/  F2FP.SATFINITE.E4M3.F32.PACK_AB_MERGE_C R5, RZ, R72, RZ ;  /* 0x00000048ff05723e */ /* 0x001fe200048070ff */
[-C--:B------:R-:W-:Y:S01]  /*4d10*/  FMUL R60, R60, R12.reuse ;  /* 0x0000000c3c3c7220 */ /* 0x080fe20000400000 */
[C---:B------:R-:W-:Y:S01]  /*4d20*/  ISETP.GE.AND P0, PT, R24.reuse, 0x21, PT ;  /* 0x000000211800780c */ /* 0x040fe20003f06270 */
[----:B------:R-:W-:Y:S01]  /*4d30*/  @!P6 STG.E.U8 desc[UR20][R14.64+0x18], R73 ;  /* 0x000018490e00e986 */ /* 0x000fe2000c101114 */
[----:B------:R-:W-:Y:S01]  /*4d40*/  ISETP.GE.AND P1, PT, R24, 0x22, PT ;  /* 0x000000221800780c */ /* 0x000fe20003f26270 */
[-C--:B------:R-:W-:Y:S01]  /*4d50*/  FMUL R59, R59, R12.reuse ;  /* 0x0000000c3b3b7220 */ /* 0x080fe20000400000 */
[----:B------:R-:W-:Y:S01]  /*4d60*/  ISETP.LT.OR P6, PT, R6, 0x1, !P0 ;  /* 0x000000010600780c */ /* 0x000fe200047c1670 */
[----:B------:R-:W-:Y:S01]  /*4d70*/  FMUL R58, R58, R12 ;  /* 0x0000000c3a3a7220 */ /* 0x000fe20000400000 */
[----:B-1----:R-:W-:Y:S01]  /*4d80*/  F2FP.SATFINITE.E4M3.F32.PACK_AB_MERGE_C R21, RZ, R70, RZ ;  /* 0x00000046ff15723e */ /* 0x002fe200048070ff */
[----:B------:R0:W-:Y:S01]  /*4d90*/  @!P5 STG.E.U8 desc[UR20][R14.64+0x19], R5 ;  /* 0x000019050e00d986 */ /* 0x0001e2000c101114 */
[----:B------:R-:W-:Y:S01]  /*4da0*/  ISETP.LT.OR P5, PT, R6, 0x1, !P1 ;  /* 0x000000010600780c */ /* 0x000fe20004fa1670 */
[-C--:B------:R-:W-:Y:S01]  /*4db0*/  FMUL R57, R57, R12.reuse ;  /* 0x0000000c39397220 */ /* 0x080fe20000400000 */
[----:B------:R-:W-:Y:S01]  /*4dc0*/  F2FP.SATFINITE.E4M3.F32.PACK_AB_MERGE_C R71, RZ, R71, RZ ;  /* 0x00000047ff47723e */ /* 0x000fe200048070ff */
[----:B------:R1:W-:Y:S01]  /*4dd0*/  @!P3 STG.E.U8 desc[UR20][R16.64+0x19], R21 ;  /* 0x000019151000b986 */ /* 0x0003e2000c101114 */
[----:B------:R-:W-:Y:S01]  /*4de0*/  F2FP.SATFINITE.E4M3.F32.PACK_AB_MERGE_C R69, RZ, R69, RZ ;  /* 0x00000045ff45723e */ /* 0x000fe200048070ff */
[----:B------:R-:W-:Y:S01]  /*4df0*/  FMUL R56, R56, R12 ;  /* 0x0000000c38387220 */ /* 0x000fe20000400000 */
[----:B------:R-:W-:Y:S01]  /*4e00*/  F2FP.SATFINITE.E4M3.F32.PACK_AB_MERGE_C R25, RZ, R68, RZ ;  /* 0x00000044ff19723e */ /* 0x000fe200048070ff */
[----:B------:R-:W-:Y:S01]  /*4e10*/  @!P2 STG.E.U8 desc[UR20][R16.64+0x18], R71 ;  /* 0x000018471000a986 */ /* 0x000fe2000c101114 */
[----:B------:R-:W-:Y:S01]  /*4e20*/  ISETP.LT.OR P3, PT, R6, 0x9, !P1 ;  /* 0x000000090600780c */ /* 0x000fe20004f61670 */
[-C--:B------:R-:W-:Y:S01]  /*4e30*/  FMUL R23, R23, R12.reuse ;  /* 0x0000000c17177220 */ /* 0x080fe20000400000 */
[----:B------:R-:W-:Y:S01]  /*4e40*/  ISETP.GE.AND P2, PT, R24, 0x29, PT ;  /* 0x000000291800780c */ /* 0x000fe20003f46270 */
[----:B------:R-:W-:Y:S01]  /*4e50*/  @!P6 STG.E.U8 desc[UR20][R14.64+0x20], R69 ;  /* 0x000020450e00e986 */ /* 0x000fe2000c101114 */
[----:B------:R-:W-:Y:S01]  /*4e60*/  ISETP.LT.OR P0, PT, R6, 0x9, !P0 ;  /* 0x000000090600780c */ /* 0x000fe20004701670 */
[----:B------:R-:W-:Y:S01]  /*4e70*/  FMUL R22, R22, R12 ;  /* 0x0000000c16167220 */ /* 0x000fe20000400000 */
[----:B------:R-:W-:Y:S01]  /*4e80*/  ISETP.GE.AND P1, PT, R24, 0x2a, PT ;  /* 0x0000002a1800780c */ /* 0x000fe20003f26270 */
[----:B------:R-:W-:Y:S01]  /*4e90*/  @!P5 STG.E.U8 desc[UR20][R14.64+0x21], R25 ;  /* 0x000021190e00d986 */ /* 0x000fe2000c101114 */
[----:B------:R-:W-:-:S02]  /*4ea0*/  ISETP.LT.OR P6, PT, R6, 0x1, !P2 ;  /* 0x000000010600780c */ /* 0x000fc400057c1670 */
[C---:B------:R-:W-:Y:S02]  /*4eb0*/  ISETP.LT.OR P5, PT, R6.reuse, 0x1, !P1 ;  /* 0x000000010600780c */ /* 0x040fe40004fa1670 */
[----:B------:R-:W-:Y:S02]  /*4ec0*/  F2FP.SATFINITE.E4M3.F32.PACK_AB_MERGE_C R67, RZ, R67, RZ ;  /* 0x00000043ff43723e */ /* 0x000fe400048070ff */
[----:B0-----:R-:W-:Y:S02]  /*4ed0*/  F2FP.SATFINITE.E4M3.F32.PACK_AB_MERGE_C R5, RZ, R66, RZ ;  /* 0x00000042ff05723e */ /* 0x001fe400048070ff */
[----:B------:R-:W-:Y:S01]  /*4ee0*/  F2FP.SATFINITE.E4M3.F32.PACK_AB_MERGE_C R65, RZ, R65, RZ ;  /* 0x00000041ff41723e */ /* 0x000fe200048070ff */
[----:B------:R-:W-:Y:S01]  /*4ef0*/  @!P0 STG.E.U8 desc[UR20][R16.64+0x20], R67 ;  /* 0x0000204310008986 */ /* 0x000fe2000c101114 */
[----:B-1----:R-:W-:Y:S02]  /*4f00*/  F2FP.SATFINITE.E4M3.F32.PACK_AB_MERGE_C R21, RZ, R64, RZ ;  /* 0x00000040ff15723e */ /* 0x002fe400048070ff */
[C---:B------:R-:W-:Y:S01]  /*4f10*/  ISETP.LT.OR P1, PT, R6.reuse, 0x9, !P1 ;  /* 0x000000090600780c */ /* 0x040fe20004f21670 */
[----:B------:R0:W-:Y:S01]  /*4f20*/  @!P3 STG.E.U8 desc[UR20][R16.64+0x21], R5 ;  /* 0x000021051000b986 */ /* 0x0001e2000c101114 */
[----:B------:R-:W-:-:S02]  /*4f30*/  ISETP.LT.OR P2, PT, R6, 0x9, !P2 ;  /* 0x000000090600780c */ /* 0x000fc40005741670 */
[C---:B------:R-:W-:Y:S01]  /*4f40*/  ISETP.GE.AND P3, PT, R24.reuse, 0x31, PT ;  /* 0x000000311800780c */ /* 0x040fe20003f66270 */
[----:B------:R-:W-:Y:S01]  /*4f50*/  @!P6 STG.E.U8 desc[UR20][R14.64+0x28], R65 ;  /* 0x000028410e00e986 */ /* 0x000fe2000c101114 */
[----:B------:R-:W-:Y:S02]  /*4f60*/  ISETP.GE.AND P0, PT, R24, 0x32, PT ;  /* 0x000000321800780c */ /* 0x000fe40003f06270 */
[----:B------:R-:W-:Y:S01]  /*4f70*/  F2FP.SATFINITE.E4M3.F32.PACK_AB_MERGE_C R63, RZ, R63, RZ ;  /* 0x0000003fff3f723e */ /* 0x000fe200048070ff */
[----:B------:R1:W-:Y:S01]  /*4f80*/  @!P5 STG.E.U8 desc[UR20][R14.64+0x29], R21 ;  /* 0x000029150e00d986 */ /* 0x0003e2000c101114 */
[C---:B------:R-:W-:Y:S02]  /*4f90*/  ISETP.LT.OR P5, PT, R6.reuse, 0x1, !P3 ;  /* 0x000000010600780c */ /* 0x040fe40005fa1670 */
[----:B------:R-:W-:Y:S02]  /*4fa0*/  ISETP.LT.OR P6, PT, R6, 0x1, !P0 ;  /* 0x000000010600780c */ /* 0x000fe400047c1670 */
[----:B0-----:R-:W-:Y:S01]  /*4fb0*/  F2FP.SATFINITE.E4M3.F32.PACK_AB_MERGE_C R5, RZ, R62, RZ ;  /* 0x0000003eff05723e */ /* 0x001fe200048070ff */
[----:B------:R-:W-:Y:S01]  /*4fc0*/  @!P2 STG.E.U8 desc[UR20][R16.64+0x28], R63 ;  /* 0x0000283f1000a986 */ /* 0x000fe2000c101114 */
[----:B------:R-:W-:-:S02]  /*4fd0*/  F2FP.SATFINITE.E4M3.F32.PACK_AB_MERGE_C R61, RZ, R61, RZ ;  /* 0x0000003dff3d723e */ /* 0x000fc400048070ff */
[----:B------:R-:W-:Y:S01]  /*4fe0*/  ISETP.GE.AND P2, PT, R24, 0x3a, PT ;  /* 0x0000003a1800780c */ /* 0x000fe20003f46270 */
[----:B------:R0:W-:Y:S01]  /*4ff0*/  @!P1 STG.E.U8 desc[UR20][R16.64+0x29], R5 ;  /* 0x0000290510009986 */ /* 0x0001e2000c101114 */
[----:B------:R-:W-:Y:S02]  /*5000*/  ISETP.LT.OR P1, PT, R6, 0x9, !P3 ;  /* 0x000000090600780c */ /* 0x000fe40005f21670 */
[----:B-1----:R-:W-:Y:S01]  /*5010*/  F2FP.SATFINITE.E4M3.F32.PACK_AB_MERGE_C R21, RZ, R60, RZ ;  /* 0x0000003cff15723e */ /* 0x002fe200048070ff */
[----:B------:R-:W-:Y:S01]  /*5020*/  @!P5 STG.E.U8 desc[UR20][R14.64+0x30], R61 ;  /* 0x0000303d0e00d986 */ /* 0x000fe2000c101114 */
[----:B------:R-:W-:Y:S02]  /*5030*/  ISETP.GE.AND P3, PT, R24, 0x39, PT ;  /* 0x000000391800780c */ /* 0x000fe40003f66270 */
[C---:B------:R-:W-:Y:S01]  /*5040*/  ISETP.LT.OR P0, PT, R6.reuse, 0x9, !P0 ;  /* 0x000000090600780c */ /* 0x040fe20004701670 */
[----:B------:R1:W-:Y:S01]  /*5050*/  @!P6 STG.E.U8 desc[UR20][R14.64+0x31], R21 ;  /* 0x000031150e00e986 */ /* 0x0003e2000c101114 */
[----:B------:R-:W-:-:S02]  /*5060*/  ISETP.LT.OR P5, PT, R6, 0x1, !P3 ;  /* 0x000000010600780c */ /* 0x000fc40005fa1670 */
[C---:B------:R-:W-:Y:S02]  /*5070*/  ISETP.LT.OR P6, PT, R6.reuse, 0x1, !P2 ;  /* 0x000000010600780c */ /* 0x040fe400057c1670 */
[C---:B------:R-:W-:Y:S02]  /*5080*/  ISETP.LT.OR P3, PT, R6.reuse, 0x9, !P3 ;  /* 0x000000090600780c */ /* 0x040fe40005f61670 */
[----:B------:R-:W-:Y:S02]  /*5090*/  ISETP.LT.OR P2, PT, R6, 0x9, !P2 ;  /* 0x000000090600780c */ /* 0x000fe40005741670 */
[----:B------:R-:W-:Y:S02]  /*50a0*/  F2FP.SATFINITE.E4M3.F32.PACK_AB_MERGE_C R59, RZ, R59, RZ ;  /* 0x0000003bff3b723e */ /* 0x000fe400048070ff */
[----:B0-----:R-:W-:Y:S02]  /*50b0*/  F2FP.SATFINITE.E4M3.F32.PACK_AB_MERGE_C R5, RZ, R58, RZ ;  /* 0x0000003aff05723e */ /* 0x001fe400048070ff */
[----:B------:R-:W-:Y:S01]  /*50c0*/  F2FP.SATFINITE.E4M3.F32.PACK_AB_MERGE_C R57, RZ, R57, RZ ;  /* 0x00000039ff39723e */ /* 0x000fe200048070ff */
[----:B------:R0:W-:Y:S01]  /*50d0*/  @!P1 STG.E.U8 desc[UR20][R16.64+0x30], R59 ;  /* 0x0000303b10009986 */ /* 0x0001e2000c101114 */
[----:B-1----:R-:W-:-:S02]  /*50e0*/  F2FP.SATFINITE.E4M3.F32.PACK_AB_MERGE_C R21, RZ, R56, RZ ;  /* 0x00000038ff15723e */ /* 0x002fc400048070ff */
[----:B------:R-:W-:Y:S01]  /*50f0*/  F2FP.SATFINITE.E4M3.F32.PACK_AB_MERGE_C R23, RZ, R23, RZ ;  /* 0x00000017ff17723e */ /* 0x000fe200048070ff */
[----:B------:R0:W-:Y:S01]  /*5100*/  @!P0 STG.E.U8 desc[UR20][R16.64+0x31], R5 ;  /* 0x0000310510008986 */ /* 0x0001e2000c101114 */
[----:B------:R-:W-:-:S03]  /*5110*/  F2FP.SATFINITE.E4M3.F32.PACK_AB_MERGE_C R25, RZ, R22, RZ ;  /* 0x00000016ff19723e */ /* 0x000fc600048070ff */
[----:B------:R0:W-:Y:S04]  /*5120*/  @!P5 STG.E.U8 desc[UR20][R14.64+0x38], R57 ;  /* 0x000038390e00d986 */ /* 0x0001e8000c101114 */
[----:B------:R0:W-:Y:S04]  /*5130*/  @!P6 STG.E.U8 desc[UR20][R14.64+0x39], R21 ;  /* 0x000039150e00e986 */ /* 0x0001e8000c101114 */
[----:B------:R0:W-:Y:S04]  /*5140*/  @!P3 STG.E.U8 desc[UR20][R16.64+0x38], R23 ;  /* 0x000038171000b986 */ /* 0x0001e8000c101114 */
[----:B------:R0:W-:Y:S02]  /*5150*/  @!P2 STG.E.U8 desc[UR20][R16.64+0x39], R25 ;  /* 0x000039191000a986 */ /* 0x0001e4000c101114 */
.L_x_102:
[----:B------:R-:W-:Y:S05]  /*5160*/  BSYNC B0 ;  /* 0x0000000000007941 */ /* 0x000fea0003800000 */
.L_x_36:
[C---:B------:R-:W-:Y:S01]  /*5170*/  LEA R2, P0, R8.reuse, R2, 0x1 ;  /* 0x0000000208027211 */ /* 0x040fe200078008ff */
[----:B------:R-:W-:Y:S01]  /*5180*/  ULDC.64 UR6, c[0x0][0x650] ;  /* 0x0001940000067ab9 */ /* 0x000fe20000000a00 */
[----:B-----5:R-:W-:Y:S01]  /*5190*/  IMAD.U32 R4, RZ, RZ, UR16 ;  /* 0x00000010ff047e24 */ /* 0x020fe2000f8e00ff */
[----:B0-----:R-:W-:Y:S01]  /*51a0*/  PRMT R14, RZ, 0x7610, R14 ;  /* 0x00007610ff0e7816 */ /* 0x001fe2000000000e */
[----:B------:R-:W-:Y:S01]  /*51b0*/  IMAD.MOV.U32 R6, RZ, RZ, -0x1 ;  /* 0xffffffffff067424 */ /* 0x000fe200078e00ff */
[----:B------:R-:W-:Y:S01]  /*51c0*/  LEA.HI.X R3, R8, R3, R0, 0x1, P0 ;  /* 0x0000000308037211 */ /* 0x000fe200000f0c00 */
[----:B------:R0:W-:Y:S01]  /*51d0*/  SYNCS.ARRIVE.TRANS64.A1T0 RZ, [R4+UR24], RZ ;  /* 0x000000ff04ff79a7 */ /* 0x0001e20008100018 */
[----:B------:R-:W-:Y:S01]  /*51e0*/  ISETP.GE.U32.AND P0, PT, R2, UR6, PT ;  /* 0x0000000602007c0c */ /* 0x000fe2000bf06070 */
[----:B------:R-:W-:-:S03]  /*51f0*/  IMAD.MOV.U32 R5, RZ, RZ, -0x1 ;  /* 0xffffffffff057424 */ /* 0x000fc600078e00ff */
[----:B------:R-:W-:Y:S01]  /*5200*/  ISETP.GE.U32.AND.EX P0, PT, R3, UR7, PT, P0 ;  /* 0x0000000703007c0c */ /* 0x000fe2000bf06100 */
[----:B0-----:R-:W-:-:S12]  /*5210*/  IMAD.MOV.U32 R4, RZ, RZ, -0x1 ;  /* 0xffffffffff047424 */ /* 0x001fd800078e00ff */
[----:B------:R-:W-:Y:S05]  /*5220*/  @P0 BRA `(.L_x_103) ;  /* 0x0000000400600947 */ /* 0x000fea0003800000 */
[----:B------:R-:W0:Y:S01]  /*5230*/  S2R R26, SR_CTAID.X ;  /* 0x00000000001a7919 */ /* 0x000e220000002500 */
[----:B--234-:R-:W2:Y:S01]  /*5240*/  LDC.64 R20, c[0x0][0x628] ;  /* 0x00018a00ff147b82 */ /* 0x01cea20000000a00 */
[----:B------:R-:W-:Y:S01]  /*5250*/  ULDC UR6, c[0x0][0x150] ;  /* 0x0000540000067ab9 */ /* 0x000fe20000000800 */
[----:B-1----:R-:W-:Y:S01]  /*5260*/  IMAD.MOV.U32 R16, RZ, RZ, R2 ;  /* 0x000000ffff107224 */ /* 0x002fe200078e0002 */
[----:B------:R-:W1:Y:S01]  /*5270*/  S2R R28, SR_CTAID.Y ;  /* 0x00000000001c7919 */ /* 0x000e620000002600 */
[----:B------:R-:W-:-:S04]  /*5280*/  IMAD.MOV.U32 R17, RZ, RZ, R3 ;  /* 0x000000ffff117224 */ /* 0x000fc800078e0003 */
[----:B------:R-:W3:Y:S08]  /*5290*/  LDC R29, c[0x0][0x144] ;  /* 0x00005100ff1d7b82 */ /* 0x000ef00000000800 */
[----:B------:R-:W4:Y:S08]  /*52a0*/  LDC R6, c[0x0][0x630] ;  /* 0x00018c00ff067b82 */ /* 0x000f300000000800 */
[----:B------:R-:W1:Y:S01]  /*52b0*/  LDC.64 R24, c[0x0][0x620] ;  /* 0x00018800ff187b82 */ /* 0x000e620000000a00 */
[----:B--2---:R-:W-:-:S04]  /*52c0*/  ISETP.NE.U32.AND P0, PT, R20, RZ, PT ;  /* 0x000000ff1400720c */ /* 0x004fc80003f05070 */
[----:B------:R-:W-:Y:S02]  /*52d0*/  ISETP.NE.AND.EX P0, PT, R21, RZ, PT, P0 ;  /* 0x000000ff1500720c */ /* 0x000fe40003f05300 */
[----:B0-----:R-:W-:-:S05]  /*52e0*/  I2FP.F32.U32 R4, R26 ;  /* 0x0000001a00047245 */ /* 0x001fca0000201000 */
[----:B------:R-:W-:-:S04]  /*52f0*/  FMUL R4, R4, UR6 ;  /* 0x0000000604047c20 */ /* 0x000fc80008400000 */
[----:B------:R0:W2:Y:S02]  /*5300*/  F2I.U32.TRUNC.NTZ R27, R4 ;  /* 0x00000004001b7305 */ /* 0x0000a4000020f000 */
[----:B---34-:R-:W-:Y:S05]  /*5310*/  @!P0 BRA `(.L_x_104) ;  /* 0x0000000000288947 */ /* 0x018fea0003800000 */
[----:B------:R-:W3:Y:S02]  /*5320*/  LDC R5, c[0x0][0x634] ;  /* 0x00018d00ff057b82 */ /* 0x000ee40000000800 */
[----:B---3--:R-:W-:-:S05]  /*5330*/  IADD3 R17, P0, R2, R5, RZ ;  /* 0x0000000502117210 */ /* 0x008fca0007f1e0ff */
[----:B------:R-:W-:-:S04]  /*5340*/  IMAD.X R23, RZ, RZ, R3, P0 ;  /* 0x000000ffff177224 */ /* 0x000fc800000e0603 */
[----:B0-----:R-:W-:-:S04]  /*5350*/  IMAD.WIDE.U32 R4, R23, R20, RZ ;  /* 0x0000001417047225 */ /* 0x001fc800078e00ff */
[----:B------:R-:W-:-:S04]  /*5360*/  IMAD.WIDE.U32 R14, P0, R17, R21, R4 ;  /* 0x00000015110e7225 */ /* 0x000fc80007800004 */
[----:B------:R-:W-:-:S04]  /*5370*/  IMAD.WIDE.U32 R4, R17, R20, RZ ;  /* 0x0000001411047225 */ /* 0x000fc800078e00ff */
[----:B------:R-:W-:Y:S01]  /*5380*/  IMAD.X R17, RZ, RZ, RZ, P0 ;  /* 0x000000ffff117224 */ /* 0x000fe200000e06ff */
[----:B------:R-:W-:Y:S01]  /*5390*/  IADD3 RZ, P0, R5, R14, RZ ;  /* 0x0000000e05ff7210 */ /* 0x000fe20007f1e0ff */
[----:B------:R-:W-:-:S04]  /*53a0*/  IMAD.MOV.U32 R16, RZ, RZ, R15 ;  /* 0x000000ffff107224 */ /* 0x000fc800078e000f */
[----:B------:R-:W-:-:S08]  /*53b0*/  IMAD.WIDE.U32.X R16, R23, R21, R16, P0 ;  /* 0x0000001517107225 */ /* 0x000fd000000e0410 */
.L_x_104:
[-CC-:B------:R-:W-:Y:S01]  /*53c0*/  SHF.R.U64 R22, R16, R6.reuse, R17.reuse ;  /* 0x0000000610167219 */ /* 0x180fe20000001211 */
[----:B------:R-:W3:Y:S01]  /*53d0*/  LDC.64 R32, c[0x0][0x640] ;  /* 0x00019000ff207b82 */ /* 0x000ee20000000a00 */
[----:B0-----:R-:W-:Y:S01]  /*53e0*/  SHF.R.U32.HI R4, RZ, R6, R17 ;  /* 0x00000006ff047219 */ /* 0x001fe20000011611 */
[----:B--2---:R-:W-:Y:S01]  /*53f0*/  IMAD.MOV R27, RZ, RZ, -R27 ;  /* 0x000000ffff1b7224 */ /* 0x004fe200078e0a1b */
[----:B------:R-:W-:Y:S01]  /*5400*/  IADD3 R15, P0, RZ, -R22, RZ ;  /* 0x80000016ff0f7210 */ /* 0x000fe20007f1e0ff */
[----:B------:R-:W-:Y:S01]  /*5410*/  ULDC UR6, c[0x0][0x154] ;  /* 0x0000550000067ab9 */ /* 0x000fe20000000800 */
[----:B------:R-:W-:Y:S02]  /*5420*/  IMAD.MOV.U32 R17, RZ, RZ, 0x1 ;  /* 0x00000001ff117424 */ /* 0x000fe400078e00ff */
[----:B------:R-:W-:Y:S01]  /*5430*/  IMAD R27, R29, R27, R26 ;  /* 0x0000001b1d1b7224 */ /* 0x000fe200078e021a */
[----:B------:R-:W0:Y:S01]  /*5440*/  LDC R14, c[0x0][0x618] ;  /* 0x00018600ff0e7b82 */ /* 0x000e220000000800 */
[----:B------:R-:W-:-:S04]  /*5450*/  IMAD.X R5, RZ, RZ, ~R4, P0 ;  /* 0x000000ffff057224 */ /* 0x000fc800000e0e04 */
[-C--:B-1----:R-:W-:Y:S02]  /*5460*/  IMAD R6, R5, R24.reuse, RZ ;  /* 0x0000001805067224 */ /* 0x082fe400078e02ff */
[C---:B------:R-:W-:Y:S01]  /*5470*/  IMAD.WIDE.U32 R4, R15.reuse, R24, R2 ;  /* 0x000000180f047225 */ /* 0x040fe200078e0002 */
[----:B------:R-:W1:Y:S03]  /*5480*/  LDC R16, c[0x0][0x608] ;  /* 0x00018200ff107b82 */ /* 0x000e660000000800 */
[----:B------:R-:W-:Y:S01]  /*5490*/  IMAD R15, R15, R25, R6 ;  /* 0x000000190f0f7224 */ /* 0x000fe200078e0206 */
[----:B------:R-:W-:-:S03]  /*54a0*/  I2FP.F32.U32 R6, R28 ;  /* 0x0000001c00067245 */ /* 0x000fc60000201000 */
[----:B------:R-:W-:Y:S01]  /*54b0*/  IMAD.IADD R5, R5, 0x1, R15 ;  /* 0x0000000105057824 */ /* 0x000fe200078e020f */
[----:B------:R-:W2:Y:S01]  /*54c0*/  LDC R30, c[0x0][0x658] ;  /* 0x00019600ff1e7b82 */ /* 0x000ea20000000800 */
[----:B---3--:R-:W-:Y:S01]  /*54d0*/  ISETP.NE.U32.AND P0, PT, R32, RZ, PT ;  /* 0x000000ff2000720c */ /* 0x008fe20003f05070 */
[----:B------:R-:W-:-:S03]  /*54e0*/  IMAD.MOV.U32 R15, RZ, RZ, -0x1 ;  /* 0xffffffffff0f7424 */ /* 0x000fc600078e00ff */
[----:B------:R-:W-:-:S03]  /*54f0*/  ISETP.NE.AND.EX P0, PT, R33, RZ, PT, P0 ;  /* 0x000000ff2100720c */ /* 0x000fc60003f05300 */
[----:B------:R-:W3:Y:S01]  /*5500*/  LDC R25, c[0x0][0x148] ;  /* 0x00005200ff197b82 */ /* 0x000ee20000000800 */
[-CC-:B0-----:R-:W-:Y:S02]  /*5510*/  SHF.R.U64 R20, R4, R14.reuse, R5.reuse ;  /* 0x0000000e04147219 */ /* 0x181fe40000001205 */
[----:B------:R-:W-:Y:S01]  /*5520*/  SHF.R.U32.HI R5, RZ, R14, R5 ;  /* 0x0000000eff057219 */ /* 0x000fe20000011605 */
[----:B------:R-:W-:-:S04]  /*5530*/  FMUL R14, R6, UR6 ;  /* 0x00000006060e7c20 */ /* 0x000fc80008400000 */
[----:B------:R-:W0:Y:S01]  /*5540*/  LDC R26, c[0x0][0x600] ;  /* 0x00018000ff1a7b82 */ /* 0x000e220000000800 */
[----:B------:R4:W0:Y:S01]  /*5550*/  F2I.U32.TRUNC.NTZ R23, R14 ;  /* 0x0000000e00177305 */ /* 0x000822000020f000 */
[-CC-:B-1----:R-:W-:Y:S02]  /*5560*/  SHF.R.U64 R6, R20, R16.reuse, R5.reuse ;  /* 0x0000001014067219 */ /* 0x182fe40000001205 */
[----:B------:R-:W-:-:S04]  /*5570*/  SHF.R.U32.HI R5, RZ, R16, R5 ;  /* 0x00000010ff057219 */ /* 0x000fc80000011605 */
[----:B------:R-:W1:Y:S01]  /*5580*/  LDC R31, c[0x0][0x648] ;  /* 0x00019200ff1f7b82 */ /* 0x000e620000000800 */
[-CC-:B--2---:R-:W-:Y:S02]  /*5590*/  SHF.R.U64 R24, R6, R30.reuse, R5.reuse ;  /* 0x0000001e06187219 */ /* 0x184fe40000001205 */
[-C--:B------:R-:W-:Y:S02]  /*55a0*/  SHF.L.U32 R15, R15, R30.reuse, RZ ;  /* 0x0000001e0f0f7219 */ /* 0x080fe400000006ff */
[-C--:B------:R-:W-:Y:S01]  /*55b0*/  SHF.R.U32.HI R5, RZ, R30.reuse, R5 ;  /* 0x0000001eff057219 */ /* 0x080fe20000011605 */
[----:B------:R-:W-:Y:S01]  /*55c0*/  IMAD.MOV.U32 R4, RZ, RZ, R24 ;  /* 0x000000ffff047224 */ /* 0x000fe200078e0018 */
[----:B------:R-:W-:Y:S01]  /*55d0*/  SHF.L.U32 R30, R17, R30, RZ ;  /* 0x0000001e111e7219 */ /* 0x000fe200000006ff */
[----:B------:R-:W2:Y:S01]  /*55e0*/  LDC R34, c[0x0][0x638] ;  /* 0x00018e00ff227b82 */ /* 0x000ea20000000800 */
[----:B------:R-:W-:-:S07]  /*55f0*/  LOP3.LUT R29, RZ, R15, RZ, 0x33, !PT ;  /* 0x0000000fff1d7212 */ /* 0x000fce00078e33ff */
[----:B------:R-:W0:Y:S01]  /*5600*/  LDC R35, c[0x0][0x610] ;  /* 0x00018400ff237b82 */ /* 0x000e220000000800 */
        /* <DEDUP_REMOVED lines=11> */
.L_x_105:
[----:B-1----:R-:W-:Y:S01]  /*56c0*/  SHF.R.U64 R4, R4, R31, R5 ;  /* 0x0000001f04047219 */ /* 0x002fe20000001205 */
[----:B0-----:R-:W-:Y:S01]  /*56d0*/  VIADD R17, R26, 0xffffffff ;  /* 0xffffffff1a117836 */ /* 0x001fe20000000000 */
[----:B------:R-:W-:Y:S01]  /*56e0*/  LOP3.LUT R15, R6, R29, RZ, 0xc0, !PT ;  /* 0x0000001d060f7212 */ /* 0x000fe200078ec0ff */
[----:B------:R-:W-:Y:S02]  /*56f0*/  IMAD.MOV R23, RZ, RZ, -R23 ;  /* 0x000000ffff177224 */ /* 0x000fe400078e0a17 */
[----:B------:R-:W-:Y:S02]  /*5700*/  IMAD.MOV R5, RZ, RZ, -R4 ;  /* 0x000000ffff057224 */ /* 0x000fe400078e0a04 */
[----:B------:R-:W-:Y:S01]  /*5710*/  IMAD R6, R30, R4, R15 ;  /* 0x000000041e067224 */ /* 0x000fe200078e020f */
[----:B------:R-:W-:Y:S01]  /*5720*/  LOP3.LUT R15, R20, R17, RZ, 0xc0, !PT ;  /* 0x00000011140f7212 */ /* 0x000fe200078ec0ff */
[----:B---3--:R-:W-:Y:S02]  /*5730*/  @P4 IMAD R27, R25, R23, R28 ;  /* 0x00000017191b4224 */ /* 0x008fe400078e021c */
[----:B--2---:R-:W-:-:S02]  /*5740*/  IMAD R4, R5, R34, R24 ;  /* 0x0000002205047224 */ /* 0x004fc400078e0218 */
[----:B------:R-:W-:Y:S02]  /*5750*/  IMAD R6, R6, R35, R27 ;  /* 0x0000002306067224 */ /* 0x000fe400078e021b */
[----:B------:R-:W-:Y:S02]  /*5760*/  IMAD R5, R4, R26, R15 ;  /* 0x0000001a04057224 */ /* 0x000fe400078e020f */
[----:B------:R-:W-:-:S03]  /*5770*/  IMAD.MOV.U32 R14, RZ, RZ, 0x1 ;  /* 0x00000001ff0e7424 */ /* 0x000fc600078e00ff */
[----:B------:R-:W-:Y:S02]  /*5780*/  SEL R4, R5, R6, !P4 ;  /* 0x0000000605047207 */ /* 0x000fe40006000000 */
[----:B------:R-:W-:Y:S01]  /*5790*/  SEL R6, R6, R5, !P4 ;  /* 0x0000000506067207 */ /* 0x000fe20006000000 */
[----:B------:R-:W-:-:S07]  /*57a0*/  IMAD.MOV.U32 R5, RZ, RZ, R22 ;  /* 0x000000ffff057224 */ /* 0x000fce00078e0016 */
.L_x_103:
[----:B------:R-:W-:Y:S02]  /*57b0*/  LOP3.LUT P0, RZ, R14, 0xff, RZ, 0xc0, !PT ;  /* 0x000000ff0eff7812 */ /* 0x000fe4000780c0ff */
[----:B------:R-:W-:-:S11]  /*57c0*/  LOP3.LUT R87, R87, 0x1, RZ, 0x3c, !PT ;  /* 0x0000000157577812 */ /* 0x000fd600078e3cff */
[----:B------:R-:W-:Y:S05]  /*57d0*/  @P0 BRA `(.L_x_106) ;  /* 0xffffffbc00ec0947 */ /* 0x000fea000383ffff */
[----:B------:R-:W-:Y:S05]  /*57e0*/  EXIT ;  /* 0x000000000000794d */ /* 0x000fea0003800000 */
.L_x_14:
[----:B------:R-:W-:-:S08]  /*57f0*/  ISETP.NE.AND P0, PT, R20, RZ, PT ;  /* 0x000000ff1400720c */ /* 0x000fd00003f05270 */
[----:B-----5:R-:W0:-:S00]  /*5800*/  USETMAXREG.DEALLOC.CTAPOOL 0x28 ;  /* 0x00000028000079c8 */ /* 0x020e0000080e0500 */
[----:B------:R-:W-:Y:S05]  /*5810*/  @P0 EXIT ;  /* 0x000000000000094d */ /* 0x000fea0003800000 */
[----:B0-----:R-:W-:Y:S01]  /*5820*/  LOP3.LUT P0, RZ, R16, 0xff, RZ, 0xc0, !PT ;  /* 0x000000ff10ff7812 */ /* 0x001fe2000780c0ff */
[----:B------:R-:W-:Y:S02]  /*5830*/  IMAD.MOV.U32 R13, RZ, RZ, 0x1 ;  /* 0x00000001ff0d7424 */ /* 0x000fe400078e00ff */
[----:B------:R-:W-:-:S10]  /*5840*/  IMAD.MOV.U32 R12, RZ, RZ, RZ ;  /* 0x000000ffff0c7224 */ /* 0x000fd400078e00ff */
[----:B------:R-:W-:Y:S05]  /*5850*/  @!P0 BRA `(.L_x_107) ;  /* 0x0000000c00008947 */ /* 0x000fea0003800000 */
[----:B------:R-:W-:Y:S01]  /*5860*/  LOP3.LUT P0, RZ, R11, 0x1f, RZ, 0xc0, !PT ;  /* 0x0000001f0bff7812 */ /* 0x000fe2000780c0ff */
[----:B------:R-:W-:Y:S01]  /*5870*/  ULDC UR5, c[0x0][0x658] ;  /* 0x0001960000057ab9 */ /* 0x000fe20000000800 */
[----:B------:R-:W-:Y:S01]  /*5880*/  UMOV UR6, 0xffffffff ;  /* 0xffffffff00067882 */ /* 0x000fe20000000000 */
[----:B------:R-:W-:Y:S01]  /*5890*/  BSSY B0, `(.L_x_107) ;  /* 0x00000bc000007945 */ /* 0x000fe20003800000 */
[----:B------:R-:W-:Y:S01]  /*58a0*/  USHF.L.U32 UR6, UR6, UR5, URZ ;  /* 0x0000000506067299 */ /* 0x000fe2000800063f */
[C---:B------:R-:W-:Y:S01]  /*58b0*/  ISETP.NE.AND P2, PT, R10.reuse, RZ, PT ;  /* 0x000000ff0a00720c */ /* 0x040fe20003f45270 */
[----:B------:R-:W-:Y:S01]  /*58c0*/  IMAD.MOV.U32 R15, RZ, RZ, 0x1 ;  /* 0x00000001ff0f7424 */ /* 0x000fe200078e00ff */
[----:B------:R-:W-:Y:S01]  /*58d0*/  ISETP.NE.OR P0, PT, R10, RZ, !P0 ;  /* 0x000000ff0a00720c */ /* 0x000fe20004705670 */
[----:B------:R-:W-:Y:S01]  /*58e0*/  IMAD.MOV.U32 R13, RZ, RZ, 0x1 ;  /* 0x00000001ff0d7424 */ /* 0x000fe200078e00ff */
[----:B------:R-:W-:Y:S01]  /*58f0*/  LOP3.LUT R14, R7, 0x2, RZ, 0xfc, !PT ;  /* 0x00000002070e7812 */ /* 0x000fe200078efcff */
[----:B------:R-:W-:Y:S01]  /*5900*/  IMAD.MOV.U32 R12, RZ, RZ, RZ ;  /* 0x000000ffff0c7224 */ /* 0x000fe200078e00ff */
[----:B------:R-:W-:Y:S01]  /*5910*/  ULDC UR4, c[0x0][0x600] ;  /* 0x0001800000047ab9 */ /* 0x000fe20000000800 */
[----:B------:R-:W-:Y:S01]  /*5920*/  UMOV UR7, 0x1 ;  /* 0x0000000100077882 */ /* 0x000fe20000000000 */
[----:B------:R-:W-:-:S02]  /*5930*/  UIADD3 UR22, UR13, 0x1, URZ ;  /* 0x000000010d167890 */ /* 0x000fc4000fffe03f */
[----:B------:R-:W-:Y:S02]  /*5940*/  UIADD3 UR16, UR4, -0x1, URZ ;  /* 0xffffffff04107890 */ /* 0x000fe4000fffe03f */
[----:B------:R-:W-:Y:S02]  /*5950*/  USHF.L.U32 UR18, UR7, UR5, URZ ;  /* 0x0000000507127299 */ /* 0x000fe4000800063f */
[----:B------:R-:W-:Y:S01]  /*5960*/  ULOP3.LUT UR17, URZ, UR6, URZ, 0x33, !UPT ;  /* 0x000000063f117292 */ /* 0x000fe2000f8e333f */
[----:B------:R-:W-:-:S11]  /*5970*/  ULDC.64 UR20, c[0x0][0x198] ;  /* 0x0000660000147ab9 */ /* 0x000fd60000000a00 */
.L_x_119:
[----:B------:R-:W-:-:S03]  /*5980*/  UMOV UR4, 0xffffffff ;  /* 0xffffffff00047882 */ /* 0x000fc60000000000 */
[----:B------:R-:W-:Y:S05]  /*5990*/  BRA.DIV UR4, `(.L_x_108) ;  /* 0x0000001e04307947 */ /* 0x000fea000b800000 */
[----:B------:R-:W-:-:S13]  /*59a0*/  ELECT P1, URZ, PT ;  /* 0x00000000003f782f */ /* 0x000fda0003820000 */
.L_x_156:
[----:B------:R-:W0:Y:S01]  /*59b0*/  LDC R10, c[0x0][0x28c] ;  /* 0x0000a300ff0a7b82 */ /* 0x000e220000000800 */
[----:B------:R-:W-:Y:S01]  /*59c0*/  BSSY B1, `(.L_x_109) ;  /* 0x0000035000017945 */ /* 0x000fe20003800000 */
[----:B0-----:R-:W-:-:S13]  /*59d0*/  ISETP.LT.OR P1, PT, R10, 0x1, !P1 ;  /* 0x000000010a00780c */ /* 0x001fda0004f21670 */
[----:B------:R-:W-:Y:S05]  /*59e0*/  @P1 BRA `(.L_x_110) ;  /* 0x0000000000c81947 */ /* 0x000fea0003800000 */
[----:B------:R-:W-:Y:S02]  /*59f0*/  IMAD.SHL.U32 R16, R4, 0x40, RZ ;  /* 0x0000004004107824 */ /* 0x000fe400078e00ff */
[----:B------:R-:W-:Y:S02]  /*5a00*/  IMAD.SHL.U32 R17, R6, 0x40, RZ ;  /* 0x0000004006117824 */ /* 0x000fe400078e00ff */
[----:B------:R-:W-:Y:S02]  /*5a10*/  IMAD.MOV.U32 R18, RZ, RZ, RZ ;  /* 0x000000ffff127224 */ /* 0x000fe400078e00ff */
[----:B------:R-:W-:Y:S02]  /*5a20*/  IMAD.U32 R20, RZ, RZ, UR22 ;  /* 0x00000016ff147e24 */ /* 0x000fe4000f8e00ff */
[----:B------:R-:W-:Y:S02]  /*5a30*/  IMAD.MOV.U32 R4, RZ, RZ, R13 ;  /* 0x000000ffff047224 */ /* 0x000fe400078e000d */
[----:B------:R-:W-:-:S07]  /*5a40*/  IMAD.MOV.U32 R6, RZ, RZ, R12 ;  /* 0x000000ffff067224 */ /* 0x000fce00078e000c */
.L_x_114:
[----:B------:R-:W0:Y:S01]  /*5a50*/  S2R R11, SR_CgaCtaId ;  /* 0x00000000000b7919 */ /* 0x000e220000008800 */
[----:B------:R-:W-:-:S04]  /*5a60*/  MOV R10, 0x400 ;  /* 0x00000400000a7802 */ /* 0x000fc80000000f00 */
[----:B0-----:R-:W-:Y:S02]  /*5a70*/  LEA R21, R11, R10, 0x18 ;  /* 0x0000000a0b157211 */ /* 0x001fe400078ec0ff */
[----:B------:R-:W-:Y:S01]  /*5a80*/  SHF.L.U32 R10, R4, 0x1f, RZ ;  /* 0x0000001f040a7819 */ /* 0x000fe200000006ff */
[----:B------:R-:W0:Y:S02]  /*5a90*/  @!P2 LDC R11, c[0x0][0x500] ;  /* 0x00014000ff0bab82 */ /* 0x000e240000000800 */
[----:B------:R-:W-:-:S04]  /*5aa0*/  IMAD R19, R6, 0x8, R21 ;  /* 0x0000000806137824 */ /* 0x000fc800078e0215 */
[----:B------:R-:W1:Y:S02]  /*5ab0*/  SYNCS.PHASECHK.TRANS64.TRYWAIT P1, [R19+URZ+0xe0], R10 ;  /* 0x0000e00a130075a7 */ /* 0x000e64000802017f */
[----:B-1----:R-:W-:Y:S05]  /*5ac0*/  @!P1 BRA `(.L_x_111) ;  /* 0x0000001c00049947 */ /* 0x002fea0003800000 */
.L_x_157:
[----:B-1----:R-:W-:Y:S01]  /*5ad0*/  PRMT R10, R14, 0x9910, RZ ;  /* 0x000099100e0a7816 */ /* 0x002fe200000000ff */
[----:B0-----:R0:W-:Y:S03]  /*5ae0*/  @!P2 SYNCS.ARRIVE.TRANS64 RZ, [R19+URZ], R11 ;  /* 0x0000000b13ffa9a7 */ /* 0x0011e6000800003f */
[----:B------:R-:W-:-:S13]  /*5af0*/  ISETP.NE.AND P1, PT, R10, 0x2, PT ;  /* 0x000000020a00780c */ /* 0x000fda0003f25270 */
[----:B0-----:R-:W-:Y:S05]  /*5b00*/  @P1 BRA `(.L_x_112) ;  /* 0x0000000000041947 */ /* 0x001fea0003800000 */
[----:B------:R-:W-:Y:S01]  /*5b10*/  BPT.TRAP 0x1 ;  /* 0x000000040000795c */ /* 0x000fe20000300000 */
.L_x_112:
[----:B------:R-:W-:Y:S05]  /*5b20*/  @P0 BRA `(.L_x_113) ;  /* 0x0000000000040947 */ /* 0x000fea0003800000 */
[----:B------:R-:W-:Y:S01]  /*5b30*/  BPT.TRAP 0x1 ;  /* 0x000000040000795c */ /* 0x000fe20000300000 */
.L_x_113:
[----:B------:R-:W-:Y:S01]  /*5b40*/  IMAD R21, R6, 0x1000, R21 ;  /* 0x0000100006157824 */ /* 0x000fe200078e0215 */
[----:B------:R-:W-:Y:S01]  /*5b50*/  R2UR UR9, R19 ;  /* 0x00000000130972ca */ /* 0x000fe200000e0000 */
[----:B------:R-:W-:Y:S01]  /*5b60*/  VIADD R20, R20, 0xffffffff ;  /* 0xffffffff14147836 */ /* 0x000fe20000000000 */
[----:B------:R-:W-:Y:S01]  /*5b70*/  UIADD3 UR4, UP0, UR20, 0xf0, URZ ;  /* 0x000000f014047890 */ /* 0x000fe2000ff1e03f */
[----:B------:R-:W-:Y:S01]  /*5b80*/  R2UR UR11, R17 ;  /* 0x00000000110b72ca */ /* 0x000fe200000e0000 */
[----:B------:R-:W-:Y:S01]  /*5b90*/  UIADD3 UR24, UP1, UR20, 0x1f0, URZ ;  /* 0x000001f014187890 */ /* 0x000fe2000ff3e03f */
[----:B------:R-:W-:Y:S01]  /*5ba0*/  R2UR UR8, R21 ;  /* 0x00000000150872ca */ /* 0x000fe200000e0000 */
[----:B------:R-:W-:Y:S01]  /*5bb0*/  UIADD3.X UR5, URZ, UR21, URZ, UP0, !UPT ;  /* 0x000000153f057290 */ /* 0x000fe200087fe43f */
[----:B------:R-:W-:Y:S01]  /*5bc0*/  R2UR UR10, R18 ;  /* 0x00000000120a72ca */ /* 0x000fe200000e0000 */
[----:B------:R-:W-:Y:S01]  /*5bd0*/  VIADD R6, R6, 0x1 ;  /* 0x0000000106067836 */ /* 0x000fe20000000000 */
[----:B------:R-:W-:Y:S01]  /*5be0*/  R2UR UR12, R5 ;  /* 0x00000000050c72ca */ /* 0x000fe200000e0000 */
[----:B------:R-:W-:Y:S01]  /*5bf0*/  UIADD3.X UR25, URZ, UR21, URZ, UP1, !UPT ;  /* 0x000000153f197290 */ /* 0x000fe20008ffe43f */
[----:B------:R-:W-:Y:S01]  /*5c00*/  R2UR UR19, R16 ;  /* 0x00000000101372ca */ /* 0x000fe200000e0000 */
[----:B------:R-:W-:Y:S01]  /*5c10*/  UMOV UR6, 0x0 ;  /* 0x0000000000067882 */ /* 0x000fe20000000000 */
[----:B------:R-:W-:Y:S01]  /*5c20*/  ISETP.GT.AND P3, PT, R20, 0x1, PT ;  /* 0x000000011400780c */ /* 0x000fe20003f64270 */
[----:B------:R-:W-:Y:S01]  /*5c30*/  UMOV UR7, 0x10000000 ;  /* 0x1000000000077882 */ /* 0x000fe20000000000 */
[----:B------:R-:W-:Y:S01]  /*5c40*/  ISETP.NE.AND P1, PT, R6, 0x1c, PT ;  /* 0x0000001c0600780c */ /* 0x000fe20003f25270 */
[----:B------:R-:W-:-:S02]  /*5c50*/  VIADD R18, R18, 0x40 ;  /* 0x0000004012127836 */ /* 0x000fc40000000000 */
[----:B------:R-:W-:Y:S01]  /*5c60*/  UIADD3 UR14, UR8, 0x300, URZ ;  /* 0x00000300080e7890 */ /* 0x000fe2000fffe03f */
[----:B------:R-:W-:Y:S01]  /*5c70*/  SEL R11, RZ, 0x1, P1 ;  /* 0x00000001ff0b7807 */ /* 0x000fe20000800000 */
[----:B------:R-:W-:Y:S01]  /*5c80*/  UIADD3 UR15, UR8, 0x1c300, URZ ;  /* 0x0001c300080f7890 */ /* 0x000fe2000fffe03f */
[----:B------:R-:W-:Y:S02]  /*5c90*/  SEL R6, R6, RZ, P1 ;  /* 0x000000ff06067207 */ /* 0x000fe40000800000 */
[----:B------:R-:W-:Y:S02]  /*5ca0*/  LOP3.LUT R4, R4, R11, RZ, 0x3c, !PT ;  /* 0x0000000b04047212 */ /* 0x000fe400078e3cff */
[----:B------:R-:W-:Y:S02]  /*5cb0*/  UMOV UR8, UR14 ;  /* 0x0000000e00087c82 */ /* 0x000fe40008000000 */
[----:B------:R0:W-:Y:S02]  /*5cc0*/  UTMALDG.3D [UR8], [UR4], desc[UR6] ;  /* 0x00000608040075b4 */ /* 0x0001e40008011000 */
[----:B0-----:R-:W-:Y:S01]  /*5cd0*/  UMOV UR8, UR15 ;  /* 0x0000000f00087c82 */ /* 0x001fe20008000000 */
[----:B------:R-:W-:-:S02]  /*5ce0*/  UMOV UR11, UR19 ;  /* 0x00000013000b7c82 */ /* 0x000fc40008000000 */
[----:B------:R0:W-:Y:S02]  /*5cf0*/  UTMALDG.3D [UR8], [UR24], desc[UR6] ;  /* 0x00000608180075b4 */ /* 0x0001e40008011000 */
[----:B0-----:R-:W-:Y:S05]  /*5d00*/  @P3 BRA `(.L_x_114) ;  /* 0xfffffffc00503947 */ /* 0x001fea000383ffff */
.L_x_110:
[----:B------:R-:W-:Y:S05]  /*5d10*/  BSYNC B1 ;  /* 0x0000000000017941 */ /* 0x000fea0003800000 */
.L_x_109:
[----:B------:R-:W-:Y:S01]  /*5d20*/  LOP3.LUT P5, RZ, R15, 0xff, RZ, 0xc0, !PT ;  /* 0x000000ff0fff7812 */ /* 0x000fe200078ac0ff */
[----:B------:R-:W-:Y:S01]  /*5d30*/  VIADD R11, R12, UR13 ;  /* 0x0000000d0c0b7c36 */ /* 0x000fe20008000000 */
[----:B------:R-:W-:Y:S01]  /*5d40*/  ULDC.64 UR4, c[0x0][0x650] ;  /* 0x0001940000047ab9 */ /* 0x000fe20000000a00 */
[----:B------:R-:W-:Y:S01]  /*5d50*/  IMAD.U32 R6, RZ, RZ, UR13 ;  /* 0x0000000dff067e24 */ /* 0x000fe2000f8e00ff */
[----:B------:R-:W-:Y:S01]  /*5d60*/  UISETP.GE.U32.AND UP0, UPT, UR13, 0x1c, UPT ;  /* 0x0000001c0d00788c */ /* 0x000fe2000bf06070 */
[----:B------:R-:W-:Y:S01]  /*5d70*/  BSSY B1, `(.L_x_115) ;  /* 0x000006b000017945 */ /* 0x000fe20003800000 */
[----:B------:R-:W-:Y:S02]  /*5d80*/  ISETP.GT.U32.AND P1, PT, R11, 0x1b, PT ;  /* 0x0000001b0b00780c */ /* 0x000fe40003f24070 */
[----:B------:R-:W-:Y:S02]  /*5d90*/  PRMT R10, RZ, 0x7610, R10 ;  /* 0x00007610ff0a7816 */ /* 0x000fe4000000000a */
[----:B------:R-:W-:-:S02]  /*5da0*/  ISETP.LT.U32.AND P1, PT, R6, 0x1c, P1 ;  /* 0x0000001c0600780c */ /* 0x000fc40000f21070 */
[----:B------:R-:W-:Y:S01]  /*5db0*/  PLOP3.LUT P3, PT, PT, PT, UP0, 0x80, 0x0 ;  /* 0x000000000000781c */ /* 0x000fe20003f6f008 */
[----:B------:R-:W0:Y:S01]  /*5dc0*/  @P5 S2R R5, SR_CgaCtaId ;  /* 0x0000000000055919 */ /* 0x000e220000008800 */
[----:B------:R-:W-:Y:S02]  /*5dd0*/  @P5 MOV R4, 0x400 ;  /* 0x0000040000045802 */ /* 0x000fe40000000f00 */
[----:B------:R-:W-:Y:S02]  /*5de0*/  SEL R6, RZ, 0x1, !P1 ;  /* 0x00000001ff067807 */ /* 0x000fe40004800000 */
[----:B------:R-:W-:Y:S02]  /*5df0*/  PRMT R15, RZ, 0x7610, R15 ;  /* 0x00007610ff0f7816 */ /* 0x000fe4000000000f */
[----:B------:R-:W-:Y:S01]  /*5e00*/  LOP3.LUT R13, R13, R6, RZ, 0x3c, !PT ;  /* 0x000000060d0d7212 */ /* 0x000fe200078e3cff */
[----:B------:R-:W-:Y:S01]  /*5e10*/  IMAD.MOV.U32 R6, RZ, RZ, -0x1 ;  /* 0xffffffffff067424 */ /* 0x000fe200078e00ff */
[----:B0-----:R-:W-:-:S04]  /*5e20*/  @P5 LEA R4, R5, R4, 0x18 ;  /* 0x0000000405045211 */ /* 0x001fc800078ec0ff */
[----:B------:R0:W-:Y:S01]  /*5e30*/  @P5 SYNCS.ARRIVE.TRANS64.A1T0 RZ, [R4+URZ+0x1f8], RZ ;  /* 0x0001f8ff04ff59a7 */ /* 0x0001e2000810003f */
[----:B------:R-:W-:-:S04]  /*5e40*/  IADD3 R2, P5, R2, R8, RZ ;  /* 0x0000000802027210 */ /* 0x000fc80007fbe0ff */
[----:B------:R-:W-:Y:S01]  /*5e50*/  ISETP.GE.U32.AND P1, PT, R2, UR4, PT ;  /* 0x0000000402007c0c */ /* 0x000fe2000bf26070 */
[----:B------:R-:W-:Y:S01]  /*5e60*/  IMAD.X R3, R3, 0x1, R0, P5 ;  /* 0x0000000103037824 */ /* 0x000fe200028e0600 */
[----:B0-----:R-:W-:-:S04]  /*5e70*/  SHF.R.U32.HI R4, RZ, 0x2, R11 ;  /* 0x00000002ff047819 */ /* 0x001fc8000001160b */
[----:B------:R-:W-:Y:S01]  /*5e80*/  ISETP.GE.U32.AND.EX P1, PT, R3, UR5, PT, P1 ;  /* 0x0000000503007c0c */ /* 0x000fe2000bf26110 */
[----:B------:R-:W-:-:S04]  /*5e90*/  IMAD.WIDE.U32 R4, R4, 0x24924925, RZ ;  /* 0x2492492504047825 */ /* 0x000fc800078e00ff */
[----:B------:R-:W-:Y:S01]  /*5ea0*/  IMAD R12, R5, -0x1c, R11 ;  /* 0xffffffe4050c7824 */ /* 0x000fe200078e020b */
[----:B------:R-:W-:Y:S01]  /*5eb0*/  @P3 LOP3.LUT R13, R13, 0x1, R5, 0x78, !PT ;  /* 0x000000010d0d3812 */ /* 0x000fe200078e7805 */
[----:B------:R-:W-:Y:S02]  /*5ec0*/  IMAD.MOV.U32 R4, RZ, RZ, -0x1 ;  /* 0xffffffffff047424 */ /* 0x000fe400078e00ff */
[----:B------:R-:W-:-:S04]  /*5ed0*/  IMAD.MOV.U32 R5, RZ, RZ, -0x1 ;  /* 0xffffffffff057424 */ /* 0x000fc800078e00ff */
[----:B------:R-:W-:Y:S05]  /*5ee0*/  @P1 BRA `(.L_x_116) ;  /* 0x00000004004c1947 */ /* 0x000fea0003800000 */
[----:B------:R-:W0:Y:S01]  /*5ef0*/  S2R R17, SR_CTAID.X ;  /* 0x0000000000117919 */ /* 0x000e220000002500 */
[----:B------:R-:W-:Y:S01]  /*5f00*/  ULDC.64 UR4, c[0x0][0x628] ;  /* 0x00018a0000047ab9 */ /* 0x000fe20000000a00 */
[----:B------:R-:W1:Y:S01]  /*5f10*/  LDC R18, c[0x0][0x144] ;  /* 0x00005100ff127b82 */ /* 0x000e620000000800 */
[----:B------:R-:W-:Y:S01]  /*5f20*/  ISETP.NE.U32.AND P1, PT, RZ, UR4, PT ;  /* 0x00000004ff007c0c */ /* 0x000fe2000bf25070 */
[----:B------:R-:W2:Y:S01]  /*5f30*/  S2R R6, SR_CTAID.Y ;  /* 0x0000000000067919 */ /* 0x000ea20000002600 */
[----:B------:R-:W-:Y:S01]  /*5f40*/  ULDC UR6, c[0x0][0x150] ;  /* 0x0000540000067ab9 */ /* 0x000fe20000000800 */
[----:B------:R-:W-:Y:S01]  /*5f50*/  ULDC UR7, c[0x0][0x630] ;  /* 0x00018c0000077ab9 */ /* 0x000fe20000000800 */
[----:B------:R-:W-:Y:S01]  /*5f60*/  ISETP.NE.AND.EX P1, PT, RZ, UR5, PT, P1 ;  /* 0x00000005ff007c0c */ /* 0x000fe2000bf25310 */
[----:B------:R-:W-:Y:S01]  /*5f70*/  IMAD.MOV.U32 R4, RZ, RZ, R2 ;  /* 0x000000ffff047224 */ /* 0x000fe200078e0002 */
[----:B0-----:R-:W-:-:S05]  /*5f80*/  I2FP.F32.U32 R5, R17 ;  /* 0x0000001100057245 */ /* 0x001fca0000201000 */
[----:B------:R-:W-:Y:S01]  /*5f90*/  FMUL R20, R5, UR6 ;  /* 0x0000000605147c20 */ /* 0x000fe20008400000 */
[----:B------:R-:W-:-:S05]  /*5fa0*/  IMAD.MOV.U32 R5, RZ, RZ, R3 ;  /* 0x000000ffff057224 */ /* 0x000fca00078e0003 */
[----:B--2---:R-:W-:Y:S05]  /*5fb0*/  @!P1 BRA `(.L_x_117) ;  /* 0x0000000000289947 */ /* 0x004fea0003800000 */
[----:B------:R-:W-:Y:S02]  /*5fc0*/  ULDC UR6, c[0x0][0x634] ;  /* 0x00018d0000067ab9 */ /* 0x000fe40000000800 */
[----:B------:R-:W-:-:S05]  /*5fd0*/  IADD3 R5, P1, R2, UR6, RZ ;  /* 0x0000000602057c10 */ /* 0x000fca000ff3e0ff */
[----:B------:R-:W-:-:S04]  /*5fe0*/  IMAD.X R19, RZ, RZ, R3, P1 ;  /* 0x000000ffff137224 */ /* 0x000fc800008e0603 */
[----:B------:R-:W-:-:S04]  /*5ff0*/  IMAD.WIDE.U32 R10, R19, UR4, RZ ;  /* 0x00000004130a7c25 */ /* 0x000fc8000f8e00ff */
[----:B------:R-:W-:-:S04]  /*6000*/  IMAD.WIDE.U32 R10, P1, R5, UR5, R10 ;  /* 0x00000005050a7c25 */ /* 0x000fc8000f82000a */
[----:B------:R-:W-:-:S04]  /*6010*/  IMAD.WIDE.U32 R4, R5, UR4, RZ ;  /* 0x0000000405047c25 */ /* 0x000fc8000f8e00ff */
[----:B------:R-:W-:Y:S01]  /*6020*/  IMAD.MOV.U32 R4, RZ, RZ, R11 ;  /* 0x000000ffff047224 */ /* 0x000fe200078e000b */
[----:B------:R-:W-:Y:S01]  /*6030*/  IADD3 RZ, P3, R5, R10, RZ ;  /* 0x0000000a05ff7210 */ /* 0x000fe20007f7e0ff */
[----:B------:R-:W-:-:S04]  /*6040*/  IMAD.X R5, RZ, RZ, RZ, P1 ;  /* 0x000000ffff057224 */ /* 0x000fc800008e06ff */
[----:B------:R-:W-:-:S08]  /*6050*/  IMAD.WIDE.U32.X R4, R19, UR5, R4, P3 ;  /* 0x0000000513047c25 */ /* 0x000fd000098e0404 */
.L_x_117:
[--C-:B------:R-:W-:Y:S01]  /*6060*/  SHF.R.U64 R16, R4, UR7, R5.reuse ;  /* 0x0000000704107c19 */ /* 0x100fe20008001205 */
[----:B------:R-:W0:Y:S01]  /*6070*/  F2I.U32.TRUNC.NTZ R20, R20 ;  /* 0x0000001400147305 */ /* 0x000e22000020f000 */
[----:B------:R-:W-:Y:S01]  /*6080*/  SHF.R.U32.HI R4, RZ, UR7, R5 ;  /* 0x00000007ff047c19 */ /* 0x000fe20008011605 */
[----:B------:R-:W-:Y:S01]  /*6090*/  ULDC.64 UR4, c[0x0][0x620] ;  /* 0x0001880000047ab9 */ /* 0x000fe20000000a00 */
[----:B------:R-:W-:Y:S01]  /*60a0*/  IADD3 R11, P1, RZ, -R16, RZ ;  /* 0x80000010ff0b7210 */ /* 0x000fe20007f3e0ff */
[----:B------:R-:W-:Y:S01]  /*60b0*/  ULDC.64 UR6, c[0x0][0x640] ;  /* 0x0001900000067ab9 */ /* 0x000fe20000000a00 */
[----:B------:R-:W2:Y:S03]  /*60c0*/  LDC R21, c[0x0][0x148] ;  /* 0x00005200ff157b82 */ /* 0x000ea60000000800 */
[----:B------:R-:W-:Y:S01]  /*60d0*/  IMAD.X R4, RZ, RZ, ~R4, P1 ;  /* 0x000000ffff047224 */ /* 0x000fe200008e0e04 */
[----:B------:R-:W-:-:S03]  /*60e0*/  ISETP.NE.U32.AND P1, PT, RZ, UR6, PT ;  /* 0x00000006ff007c0c */ /* 0x000fc6000bf25070 */
[----:B------:R-:W-:Y:S01]  /*60f0*/  IMAD R10, R4, UR4, RZ ;  /* 0x00000004040a7c24 */ /* 0x000fe2000f8e02ff */
[----:B------:R-:W-:Y:S01]  /*6100*/  ISETP.NE.AND.EX P1, PT, RZ, UR7, PT, P1 ;  /* 0x00000007ff007c0c */ /* 0x000fe2000bf25310 */
[----:B------:R-:W-:Y:S01]  /*6110*/  IMAD.WIDE.U32 R4, R11, UR4, R2 ;  /* 0x000000040b047c25 */ /* 0x000fe2000f8e0002 */
[----:B------:R-:W-:-:S03]  /*6120*/  ULDC UR4, c[0x0][0x618] ;  /* 0x0001860000047ab9 */ /* 0x000fc60000000800 */
[----:B------:R-:W-:Y:S01]  /*6130*/  IMAD R11, R11, UR5, R10 ;  /* 0x000000050b0b7c24 */ /* 0x000fe2000f8e020a */
[----:B------:R-:W-:Y:S01]  /*6140*/  ULDC UR5, c[0x0][0x154] ;  /* 0x0000550000057ab9 */ /* 0x000fe20000000800 */
[----:B0-----:R-:W-:Y:S02]  /*6150*/  IMAD.MOV R10, RZ, RZ, -R20 ;  /* 0x000000ffff0a7224 */ /* 0x001fe400078e0a14 */
[----:B------:R-:W-:Y:S02]  /*6160*/  IMAD.IADD R5, R5, 0x1, R11 ;  /* 0x0000000105057824 */ /* 0x000fe400078e020b */
[----:B-1----:R-:W-:Y:S01]  /*6170*/  IMAD R17, R18, R10, R17 ;  /* 0x0000000a12117224 */ /* 0x002fe200078e0211 */
[----:B------:R-:W-:Y:S02]  /*6180*/  I2FP.F32.U32 R10, R6 ;  /* 0x00000006000a7245 */ /* 0x000fe40000201000 */
[--C-:B------:R-:W-:Y:S02]  /*6190*/  SHF.R.U64 R18, R4, UR4, R5.reuse ;  /* 0x0000000404127c19 */ /* 0x100fe40008001205 */
[----:B------:R-:W-:Y:S01]  /*61a0*/  SHF.R.U32.HI R5, RZ, UR4, R5 ;  /* 0x00000004ff057c19 */ /* 0x000fe20008011605 */
[----:B------:R-:W-:Y:S01]  /*61b0*/  FMUL R10, R10, UR5 ;  /* 0x000000050a0a7c20 */ /* 0x000fe20008400000 */
[----:B------:R-:W-:-:S02]  /*61c0*/  ULDC UR4, c[0x0][0x608] ;  /* 0x0001820000047ab9 */ /* 0x000fc40000000800 */
[--C-:B------:R-:W-:Y:S01]  /*61d0*/  SHF.R.U64 R20, R18, UR4, R5.reuse ;  /* 0x0000000412147c19 */ /* 0x100fe20008001205 */
[----:B------:R0:W1:Y:S01]  /*61e0*/  F2I.U32.TRUNC.NTZ R22, R10 ;  /* 0x0000000a00167305 */ /* 0x000062000020f000 */
[----:B------:R-:W-:Y:S01]  /*61f0*/  SHF.R.U32.HI R5, RZ, UR4, R5 ;  /* 0x00000004ff057c19 */ /* 0x000fe20008011605 */
[----:B------:R-:W-:-:S03]  /*6200*/  ULDC UR4, c[0x0][0x658] ;  /* 0x0001960000047ab9 */ /* 0x000fc60000000800 */
[--C-:B------:R-:W-:Y:S02]  /*6210*/  SHF.R.U64 R19, R20, UR4, R5.reuse ;  /* 0x0000000414137c19 */ /* 0x100fe40008001205 */
[----:B------:R-:W-:-:S03]  /*6220*/  SHF.R.U32.HI R23, RZ, UR4, R5 ;  /* 0x00000004ff177c19 */ /* 0x000fc60008011605 */
[----:B------:R-:W-:Y:S02]  /*6230*/  IMAD.MOV.U32 R4, RZ, RZ, R19 ;  /* 0x000000ffff047224 */ /* 0x000fe400078e0013 */
[----:B------:R-:W-:Y:S01]  /*6240*/  IMAD.MOV.U32 R5, RZ, RZ, R23 ;  /* 0x000000ffff057224 */ /* 0x000fe200078e0017 */
[----:B0-----:R-:W-:Y:S06]  /*6250*/  @!P1 BRA `(.L_x_118) ;  /* 0x0000000000289947 */ /* 0x001fec0003800000 */
        /* <DEDUP_REMOVED lines=10> */
.L_x_118:
[----:B------:R-:W-:Y:S01]  /*6300*/  ULDC UR4, c[0x0][0x648] ;  /* 0x0001920000047ab9 */ /* 0x000fe20000000800 */
[----:B-1----:R-:W-:Y:S01]  /*6310*/  IMAD.MOV R22, RZ, RZ, -R22 ;  /* 0x000000ffff167224 */ /* 0x002fe200078e0a16 */
[----:B------:R-:W-:Y:S01]  /*6320*/  SHF.R.U64 R5, R4, UR4, R5 ;  /* 0x0000000404057c19 */ /* 0x000fe20008001205 */
[----:B------:R-:W-:Y:S01]  /*6330*/  ULDC UR4, c[0x0][0x638] ;  /* 0x00018e0000047ab9 */ /* 0x000fe20000000800 */
[----:B------:R-:W-:Y:S01]  /*6340*/  LOP3.LUT R4, R20, UR17, RZ, 0xc0, !PT ;  /* 0x0000001114047c12 */ /* 0x000fe2000f8ec0ff */
[----:B--2---:R-:W-:Y:S01]  /*6350*/  @P4 IMAD R17, R21, R22, R6 ;  /* 0x0000001615114224 */ /* 0x004fe200078e0206 */
[----:B------:R-:W-:Y:S01]  /*6360*/  LOP3.LUT R18, R18, UR16, RZ, 0xc0, !PT ;  /* 0x0000001012127c12 */ /* 0x000fe2000f8ec0ff */
[----:B------:R-:W-:Y:S01]  /*6370*/  IMAD.MOV R6, RZ, RZ, -R5 ;  /* 0x000000ffff067224 */ /* 0x000fe200078e0a05 */
[----:B------:R-:W-:Y:S01]  /*6380*/  ULDC UR5, c[0x0][0x610] ;  /* 0x0001840000057ab9 */ /* 0x000fe20000000800 */
[----:B------:R-:W-:Y:S02]  /*6390*/  IMAD R4, R5, UR18, R4 ;  /* 0x0000001205047c24 */ /* 0x000fe4000f8e0204 */
[----:B------:R-:W-:Y:S01]  /*63a0*/  IMAD R19, R6, UR4, R19 ;  /* 0x0000000406137c24 */ /* 0x000fe2000f8e0213 */
[----:B------:R-:W-:Y:S01]  /*63b0*/  ULDC UR4, c[0x0][0x600] ;  /* 0x0001800000047ab9 */ /* 0x000fe20000000800 */
[----:B------:R-:W-:-:S02]  /*63c0*/  IMAD R17, R4, UR5, R17 ;  /* 0x0000000504117c24 */ /* 0x000fc4000f8e0211 */
[----:B------:R-:W-:Y:S02]  /*63d0*/  IMAD R6, R19, UR4, R18 ;  /* 0x0000000413067c24 */ /* 0x000fe4000f8e0212 */
[----:B------:R-:W-:Y:S02]  /*63e0*/  IMAD.MOV.U32 R10, RZ, RZ, 0x1 ;  /* 0x00000001ff0a7424 */ /* 0x000fe400078e00ff */
[----:B------:R-:W-:Y:S01]  /*63f0*/  IMAD.MOV.U32 R5, RZ, RZ, R16 ;  /* 0x000000ffff057224 */ /* 0x000fe200078e0010 */
[----:B------:R-:W-:Y:S02]  /*6400*/  SEL R4, R6, R17, !P4 ;  /* 0x0000001106047207 */ /* 0x000fe40006000000 */
[----:B------:R-:W-:-:S07]  /*6410*/  SEL R6, R17, R6, !P4 ;  /* 0x0000000611067207 */ /* 0x000fce0006000000 */
.L_x_116:
[----:B------:R-:W-:Y:S05]  /*6420*/  BSYNC B1 ;  /* 0x0000000000017941 */ /* 0x000fea0003800000 */
.L_x_115:
[----:B------:R-:W-:-:S13]  /*6430*/  LOP3.LUT P1, RZ, R10, 0xff, RZ, 0xc0, !PT ;  /* 0x000000ff0aff7812 */ /* 0x000fda000782c0ff */
[----:B------:R-:W-:Y:S05]  /*6440*/  @P1 BRA `(.L_x_119) ;  /* 0xfffffff4004c1947 */ /* 0x000fea000383ffff */
[----:B------:R-:W-:Y:S05]  /*6450*/  BSYNC B0 ;  /* 0x0000000000007941 */ /* 0x000fea0003800000 */
.L_x_107:
[----:B------:R-:W-:-:S03]  /*6460*/  UMOV UR4, 0xffffffff ;  /* 0xffffffff00047882 */ /* 0x000fc60000000000 */
[----:B------:R-:W-:Y:S05]  /*6470*/  BRA.DIV UR4, `(.L_x_120) ;  /* 0x0000001204ac7947 */ /* 0x000fea000b800000 */
[----:B------:R-:W-:-:S13]  /*6480*/  ELECT P0, URZ, PT ;  /* 0x00000000003f782f */ /* 0x000fda0003800000 */
.L_x_160:
[----:B------:R-:W-:Y:S04]  /*6490*/  BSSY B0, `(.L_x_121) ;  /* 0x0000103000007945 */ /* 0x000fe80003800000 */
[----:B------:R-:W-:Y:S05]  /*64a0*/  @!P0 BRA `(.L_x_122) ;  /* 0x0000001000048947 */ /* 0x000fea0003800000 */
[----:B------:R-:W-:-:S04]  /*64b0*/  LOP3.LUT R7, R7, 0x2, RZ, 0xfc, !PT ;  /* 0x0000000207077812 */ /* 0x000fc800078efcff */
[----:B------:R-:W-:-:S13]  /*64c0*/  ISETP.NE.AND P0, PT, R7, 0x3, PT ;  /* 0x000000030700780c */ /* 0x000fda0003f05270 */
[----:B------:R-:W-:Y:S05]  /*64d0*/  @!P0 BRA `(.L_x_123) ;  /* 0x0000000000048947 */ /* 0x000fea0003800000 */
[----:B------:R-:W-:Y:S01]  /*64e0*/  BPT.TRAP 0x1 ;  /* 0x000000040000795c */ /* 0x000fe20000300000 */
.L_x_123:
[----:B------:R-:W0:Y:S01]  /*64f0*/  S2R R3, SR_CgaCtaId ;  /* 0x0000000000037919 */ /* 0x000e220000008800 */
[----:B------:R-:W-:Y:S02]  /*6500*/  MOV R0, 0x400 ;  /* 0x0000040000007802 */ /* 0x000fe40000000f00 */
[----:B------:R-:W-:Y:S02]  /*6510*/  SHF.L.U32 R2, R13, 0x1f, RZ ;  /* 0x0000001f0d027819 */ /* 0x000fe400000006ff */
[----:B0-----:R-:W-:-:S05]  /*6520*/  LEA R3, R3, R0, 0x18 ;  /* 0x0000000003037211 */ /* 0x001fca00078ec0ff */
[----:B------:R-:W-:-:S04]  /*6530*/  VIADD R3, R3, 0xe0 ;  /* 0x000000e003037836 */ /* 0x000fc80000000000 */
[C---:B------:R-:W-:Y:S02]  /*6540*/  IMAD R5, R12.reuse, 0x8, R3 ;  /* 0x000000080c057824 */ /* 0x040fe400078e0203 */
[----:B------:R-:W-:Y:S02]  /*6550*/  VIADD R12, R12, 0x1 ;  /* 0x000000010c0c7836 */ /* 0x000fe40000000000 */
[----:B------:R-:W0:Y:S03]  /*6560*/  SYNCS.PHASECHK.TRANS64.TRYWAIT P0, [R5+URZ], R2 ;  /* 0x00000002050075a7 */ /* 0x000e26000800017f */
[----:B------:R-:W-:-:S04]  /*6570*/  ISETP.NE.AND P1, PT, R12, 0x1c, PT ;  /* 0x0000001c0c00780c */ /* 0x000fc80003f25270 */
[----:B------:R-:W-:Y:S02]  /*6580*/  SEL R0, RZ, 0x1, P1 ;  /* 0x00000001ff007807 */ /* 0x000fe40000800000 */
[----:B------:R-:W-:Y:S02]  /*6590*/  SEL R12, R12, RZ, P1 ;  /* 0x000000ff0c0c7207 */ /* 0x000fe40000800000 */
[----:B------:R-:W-:-:S03]  /*65a0*/  LOP3.LUT R13, R13, R0, RZ, 0x3c, !PT ;  /* 0x000000000d0d7212 */ /* 0x000fc600078e3cff */
[----:B------:R-:W-:Y:S01]  /*65b0*/  IMAD R7, R12, 0x8, R3 ;  /* 0x000000080c077824 */ /* 0x000fe200078e0203 */
[----:B------:R-:W-:Y:S01]  /*65c0*/  SHF.L.U32 R4, R13, 0x1f, RZ ;  /* 0x0000001f0d047819 */ /* 0x000fe200000006ff */
[----:B0-----:R-:W-:Y:S06]  /*65d0*/  @!P0 BRA `(.L_x_124) ;  /* 0x0000001000788947 */ /* 0x001fec0003800000 */
.L_x_161:
[----:B------:R-:W1:Y:S01]  /*65e0*/  SYNCS.PHASECHK.TRANS64.TRYWAIT P0, [R7+URZ], R4 ;  /* 0x00000004070075a7 */ /* 0x000e62000800017f */
[----:B------:R-:W-:-:S05]  /*65f0*/  VIADD R0, R12, 0x1 ;  /* 0x000000010c007836 */ /* 0x000fca0000000000 */
[----:B------:R-:W-:-:S04]  /*6600*/  ISETP.NE.AND P1, PT, R0, 0x1c, PT ;  /* 0x0000001c0000780c */ /* 0x000fc80003f25270 */
[----:B0-----:R-:W-:Y:S02]  /*6610*/  SEL R2, RZ, 0x1, P1 ;  /* 0x00000001ff027807 */ /* 0x001fe40000800000 */
[----:B------:R-:W-:Y:S02]  /*6620*/  SEL R0, R0, RZ, P1 ;  /* 0x000000ff00007207 */ /* 0x000fe40000800000 */
[----:B------:R-:W-:-:S03]  /*6630*/  LOP3.LUT R13, R13, R2, RZ, 0x3c, !PT ;  /* 0x000000020d0d7212 */ /* 0x000fc600078e3cff */
[----:B------:R-:W-:Y:S01]  /*6640*/  IMAD R6, R0, 0x8, R3 ;  /* 0x0000000800067824 */ /* 0x000fe200078e0203 */
[----:B------:R-:W-:Y:S01]  /*6650*/  SHF.L.U32 R5, R13, 0x1f, RZ ;  /* 0x0000001f0d057819 */ /* 0x000fe200000006ff */
[----:B-1----:R-:W-:Y:S06]  /*6660*/  @!P0 BRA `(.L_x_125) ;  /* 0x0000001000688947 */ /* 0x002fec0003800000 */
.L_x_162:
[----:B------:R-:W1:Y:S01]  /*6670*/  SYNCS.PHASECHK.TRANS64.TRYWAIT P0, [R6+URZ], R5 ;  /* 0x00000005060075a7 */ /* 0x000e62000800017f */
[----:B------:R-:W-:-:S05]  /*6680*/  VIADD R0, R0, 0x1 ;  /* 0x0000000100007836 */ /* 0x000fca0000000000 */
[----:B------:R-:W-:-:S04]  /*6690*/  ISETP.NE.AND P1, PT, R0, 0x1c, PT ;  /* 0x0000001c0000780c */ /* 0x000fc80003f25270 */
[----:B------:R-:W-:Y:S02]  /*66a0*/  SEL R2, RZ, 0x1, P1 ;  /* 0x00000001ff027807 */ /* 0x000fe40000800000 */
[----:B------:R-:W-:Y:S02]  /*66b0*/  SEL R0, R0, RZ, P1 ;  /* 0x000000ff00007207 */ /* 0x000fe40000800000 */
[----:B------:R-:W-:-:S03]  /*66c0*/  LOP3.LUT R13, R13, R2, RZ, 0x3c, !PT ;  /* 0x000000020d0d7212 */ /* 0x000fc600078e3cff */
[----:B0-----:R-:W-:Y:S01]  /*66d0*/  IMAD R7, R0, 0x8, R3 ;  /* 0x0000000800077824 */ /* 0x001fe200078e0203 */
[----:B------:R-:W-:Y:S01]  /*66e0*/  SHF.L.U32 R4, R13, 0x1f, RZ ;  /* 0x0000001f0d047819 */ /* 0x000fe200000006ff */
[----:B-1----:R-:W-:Y:S06]  /*66f0*/  @!P0 BRA `(.L_x_126) ;  /* 0x0000001000588947 */ /* 0x002fec0003800000 */
.L_x_163:
        /* <DEDUP_REMOVED lines=9> */
.L_x_164:
        /* <DEDUP_REMOVED lines=9> */
.L_x_165:
        /* <DEDUP_REMOVED lines=9> */
.L_x_166:
        /* <DEDUP_REMOVED lines=9> */
.L_x_167:
        /* <DEDUP_REMOVED lines=9> */
.L_x_168:
        /* <DEDUP_REMOVED lines=9> */
.L_x_169:
        /* <DEDUP_REMOVED lines=9> */
.L_x_170:
        /* <DEDUP_REMOVED lines=9> */
.L_x_171:
        /* <DEDUP_REMOVED lines=9> */
.L_x_172:
        /* <DEDUP_REMOVED lines=9> */
.L_x_173:
        /* <DEDUP_REMOVED lines=9> */
.L_x_174:
        /* <DEDUP_REMOVED lines=9> */
.L_x_175:
        /* <DEDUP_REMOVED lines=9> */
.L_x_176:
        /* <DEDUP_REMOVED lines=9> */
.L_x_177:
        /* <DEDUP_REMOVED lines=9> */
.L_x_178:
        /* <DEDUP_REMOVED lines=9> */
.L_x_179:
        /* <DEDUP_REMOVED lines=9> */
.L_x_180:
        /* <DEDUP_REMOVED lines=9> */
.L_x_181:
        /* <DEDUP_REMOVED lines=9> */
.L_x_182:
        /* <DEDUP_REMOVED lines=9> */
.L_x_183:
        /* <DEDUP_REMOVED lines=9> */
.L_x_184:
        /* <DEDUP_REMOVED lines=9> */
.L_x_185:
        /* <DEDUP_REMOVED lines=9> */
.L_x_186:
[----:B------:R-:W1:Y:S01]  /*73f0*/  SYNCS.PHASECHK.TRANS64.TRYWAIT P0, [R6+URZ], R5 ;  /* 0x00000005060075a7 */ /* 0x000e62000800017f */
[----:B------:R-:W-:-:S05]  /*7400*/  VIADD R0, R0, 0x1 ;  /* 0x0000000100007836 */ /* 0x000fca0000000000 */
[----:B------:R-:W-:-:S04]  /*7410*/  ISETP.NE.AND P1, PT, R0, 0x1c, PT ;  /* 0x0000001c0000780c */ /* 0x000fc80003f25270 */
[----:B------:R-:W-:Y:S02]  /*7420*/  SEL R2, RZ, 0x1, P1 ;  /* 0x00000001ff027807 */ /* 0x000fe40000800000 */
[----:B------:R-:W-:Y:S02]  /*7430*/  SEL R0, R0, RZ, P1 ;  /* 0x000000ff00007207 */ /* 0x000fe40000800000 */
[----:B------:R-:W-:Y:S01]  /*7440*/  LOP3.LUT R2, R13, R2, RZ, 0x3c, !PT ;  /* 0x000000020d027212 */ /* 0x000fe200078e3cff */
[----:B-1----:R-:W-:Y:S06]  /*7450*/  @!P0 BRA `(.L_x_150) ;  /* 0x0000000800e08947 */ /* 0x002fec0003800000 */
.L_x_187:
[----:B------:R-:W-:Y:S01]  /*7460*/  IMAD R3, R0, 0x8, R3 ;  /* 0x0000000800037824 */ /* 0x000fe200078e0203 */
[----:B------:R-:W-:-:S07]  /*7470*/  SHF.L.U32 R0, R2, 0x1f, RZ ;  /* 0x0000001f02007819 */ /* 0x000fce00000006ff */
.L_x_151:
[----:B--2---:R2:W3:Y:S02]  /*7480*/  SYNCS.PHASECHK.TRANS64.TRYWAIT P0, [R3+URZ], R0 ;  /* 0x00000000030075a7 */ /* 0x0044e4000800017f */
[----:B---3--:R-:W-:Y:S05]  /*7490*/  @!P0 NANOSLEEP.SYNCS 0x989680 ;  /* 0x009896800000895d */ /* 0x008fea0003900000 */
[----:B------:R-:W3:Y:S02]  /*74a0*/  @!P0 SYNCS.PHASECHK.TRANS64 P0, [R3+URZ], R0 ;  /* 0x00000000030085a7 */ /* 0x000ee4000800007f */
[----:B---3--:R-:W-:Y:S05]  /*74b0*/  @!P0 BRA `(.L_x_151) ;  /* 0xfffffffc00f08947 */ /* 0x008fea000383ffff */
.L_x_122:
[----:B------:R-:W-:Y:S05]  /*74c0*/  BSYNC B0 ;  /* 0x0000000000007941 */ /* 0x000fea0003800000 */
.L_x_121:
[----:B------:R-:W-:Y:S05]  /*74d0*/  EXIT ;  /* 0x000000000000794d */ /* 0x000fea0003800000 */
.L_x_16:
[----:B0-----:R-:W-:-:S04]  /*74e0*/  IMAD.U32 R15, RZ, RZ, UR15 ;  /* 0x0000000fff0f7e24 */ /* 0x001fc8000f8e00ff */
[----:B------:R0:W1:Y:S03]  /*74f0*/  SYNCS.PHASECHK.TRANS64.TRYWAIT P0, [R15+URZ+-0x8], R14 ;  /* 0xfffff80e0f0075a7 */ /* 0x000066000800017f */
[----:B-1----:R-:W-:Y:S05]  /*7500*/  @!P0 NANOSLEEP.SYNCS 0x989680 ;  /* 0x009896800000895d */ /* 0x002fea0003900000 */
[----:B------:R-:W1:Y:S02]  /*7510*/  @!P0 SYNCS.PHASECHK.TRANS64 P0, [R15+URZ+-0x8], R14 ;  /* 0xfffff80e0f0085a7 */ /* 0x000e64000800007f */
[----:B-1----:R-:W-:Y:S05]  /*7520*/  @!P0 BRA `(.L_x_16) ;  /* 0xfffffffc00ec8947 */ /* 0x002fea000383ffff */
[----:B------:R-:W-:Y:S05]  /*7530*/  BRA `(.L_x_152) ;  /* 0xffffffa000b07947 */ /* 0x000fea000383ffff */
.L_x_21:
[----:B-1----:R-:W-:-:S04]  /*7540*/  IMAD.U32 R15, RZ, RZ, UR6 ;  /* 0x00000006ff0f7e24 */ /* 0x002fc8000f8e00ff */
[----:B------:R1:W2:Y:S03]  /*7550*/  SYNCS.PHASECHK.TRANS64.TRYWAIT P0, [R15+URZ], R14 ;  /* 0x0000000e0f0075a7 */ /* 0x0002a6000800017f */
[----:B--2---:R-:W-:Y:S05]  /*7560*/  @!P0 NANOSLEEP.SYNCS 0x989680 ;  /* 0x009896800000895d */ /* 0x004fea0003900000 */
[----:B------:R-:W2:Y:S02]  /*7570*/  @!P0 SYNCS.PHASECHK.TRANS64 P0, [R15+URZ], R14 ;  /* 0x0000000e0f0085a7 */ /* 0x000ea4000800007f */
[----:B--2---:R-:W-:Y:S05]  /*7580*/  @!P0 BRA `(.L_x_21) ;  /* 0xfffffffc00ec8947 */ /* 0x004fea000383ffff */
[----:B------:R-:W-:Y:S05]  /*7590*/  BRA `(.L_x_20) ;  /* 0xffffffa400587947 */ /* 0x000fea000383ffff */
.L_x_27:
[----:B-1----:R-:W-:-:S04]  /*75a0*/  IMAD.U32 R16, RZ, RZ, UR9 ;  /* 0x00000009ff107e24 */ /* 0x002fc8000f8e00ff */
[----:B------:R1:W2:Y:S03]  /*75b0*/  SYNCS.PHASECHK.TRANS64.TRYWAIT P0, [R16+URZ], R15 ;  /* 0x0000000f100075a7 */ /* 0x0002a6000800017f */
[----:B--2---:R-:W-:Y:S05]  /*75c0*/  @!P0 NANOSLEEP.SYNCS 0x989680 ;  /* 0x009896800000895d */ /* 0x004fea0003900000 */
[----:B------:R-:W2:Y:S02]  /*75d0*/  @!P0 SYNCS.PHASECHK.TRANS64 P0, [R16+URZ], R15 ;  /* 0x0000000f100085a7 */ /* 0x000ea4000800007f */
[----:B--2---:R-:W-:Y:S05]  /*75e0*/  @!P0 BRA `(.L_x_27) ;  /* 0xfffffffc00ec8947 */ /* 0x004fea000383ffff */
[----:B------:R-:W-:Y:S05]  /*75f0*/  BRA `(.L_x_26) ;  /* 0xffffffa800ac7947 */ /* 0x000fea000383ffff */
.L_x_35:
[----:B0-----:R-:W-:-:S04]  /*7600*/  IMAD.U32 R15, RZ, RZ, UR15 ;  /* 0x0000000fff0f7e24 */ /* 0x001fc8000f8e00ff */
[----:B------:R0:W1:Y:S03]  /*7610*/  SYNCS.PHASECHK.TRANS64.TRYWAIT P0, [R15+URZ+0x8], R14 ;  /* 0x0000080e0f0075a7 */ /* 0x000066000800017f */
[----:B-1----:R-:W-:Y:S05]  /*7620*/  @!P0 NANOSLEEP.SYNCS 0x989680 ;  /* 0x009896800000895d */ /* 0x002fea0003900000 */
[----:B------:R-:W1:Y:S02]  /*7630*/  @!P0 SYNCS.PHASECHK.TRANS64 P0, [R15+URZ+0x8], R14 ;  /* 0x0000080e0f0085a7 */ /* 0x000e64000800007f */
[----:B-1----:R-:W-:Y:S05]  /*7640*/  @!P0 BRA `(.L_x_35) ;  /* 0xfffffffc00ec8947 */ /* 0x002fea000383ffff */
[----:B------:R-:W-:Y:S05]  /*7650*/  BRA `(.L_x_153) ;  /* 0xffffffb000e47947 */ /* 0x000fea000383ffff */
.L_x_108:
[----:B------:R-:W-:Y:S01]  /*7660*/  BSSY B1, `(.L_x_154) ;  /* 0x0000006000017945 */ /* 0x000fe20003800000 */
[----:B------:R-:W-:-:S07]  /*7670*/  IMAD.MOV.U32 R10, RZ, RZ, -0x1 ;  /* 0xffffffffff0a7424 */ /* 0x000fce00078e00ff */
[----:B------:R-:W-:Y:S05]  /*7680*/  WARPSYNC.COLLECTIVE R10, `(.L_x_155) ;  /* 0x000000000a0c7348 */ /* 0x000fea0003c00000 */
[----:B------:R-:W-:Y:S02]  /*7690*/  ELECT P1, UR62, PT ;  /* 0x00000000003e782f */ /* 0x000fe40003820000 */
[----:B------:R-:W-:Y:S01]  /*76a0*/  MOV R10, UR62 ;  /* 0x0000003e000a7c02 */ /* 0x000fe20008000f00 */
[----:B------:R-:W-:Y:S10]  /*76b0*/  ENDCOLLECTIVE ;  /* 0x000000000000791b */ /* 0x000ff40003800000 */
.L_x_155:
[----:B------:R-:W-:Y:S05]  /*76c0*/  BSYNC B1 ;  /* 0x0000000000017941 */ /* 0x000fea0003800000 */
.L_x_154:
[----:B------:R-:W-:Y:S05]  /*76d0*/  BRA `(.L_x_156) ;  /* 0xffffffe000b47947 */ /* 0x000fea000383ffff */
.L_x_111:
[----:B-1----:R1:W2:Y:S02]  /*76e0*/  SYNCS.PHASECHK.TRANS64.TRYWAIT P1, [R19+URZ+0xe0], R10 ;  /* 0x0000e00a130075a7 */ /* 0x0022a4000802017f */
[----:B--2---:R-:W-:Y:S05]  /*76f0*/  @!P1 NANOSLEEP.SYNCS 0x989680 ;  /* 0x009896800000995d */ /* 0x004fea0003900000 */
[----:B------:R-:W2:Y:S02]  /*7700*/  @!P1 SYNCS.PHASECHK.TRANS64 P1, [R19+URZ+0xe0], R10 ;  /* 0x0000e00a130095a7 */ /* 0x000ea4000802007f */
[----:B--2---:R-:W-:Y:S05]  /*7710*/  @!P1 BRA `(.L_x_111) ;  /* 0xfffffffc00f09947 */ /* 0x004fea000383ffff */
[----:B------:R-:W-:Y:S05]  /*7720*/  BRA `(.L_x_157) ;  /* 0xffffffe000e87947 */ /* 0x000fea000383ffff */
.L_x_120:
[----:B------:R-:W-:Y:S01]  /*7730*/  BSSY B0, `(.L_x_158) ;  /* 0x0000006000007945 */ /* 0x000fe20003800000 */
[----:B------:R-:W-:-:S07]  /*7740*/  IMAD.MOV.U32 R10, RZ, RZ, -0x1 ;  /* 0xffffffffff0a7424 */ /* 0x000fce00078e00ff */
[----:B------:R-:W-:Y:S05]  /*7750*/  WARPSYNC.COLLECTIVE R10, `(.L_x_159) ;  /* 0x000000000a0c7348 */ /* 0x000fea0003c00000 */
[----:B------:R-:W-:Y:S02]  /*7760*/  ELECT P1, UR62, PT ;  /* 0x00000000003e782f */ /* 0x000fe40003820000 */
[----:B------:R-:W-:Y:S01]  /*7770*/  MOV R10, UR62 ;  /* 0x0000003e000a7c02 */ /* 0x000fe20008000f00 */
[----:B------:R-:W-:Y:S10]  /*7780*/  ENDCOLLECTIVE ;  /* 0x000000000000791b */ /* 0x000ff40003800000 */
.L_x_159:
[----:B------:R-:W-:Y:S05]  /*7790*/  BSYNC B0 ;  /* 0x0000000000007941 */ /* 0x000fea0003800000 */
.L_x_158:
[----:B------:R-:W-:Y:S01]  /*77a0*/  PLOP3.LUT P0, PT, P1, PT, PT, 0x80, 0x0 ;  /* 0x000000000000781c */ /* 0x000fe20000f0f070 */
[----:B------:R-:W-:-:S12]  /*77b0*/  BRA `(.L_x_160) ;  /* 0xffffffec00347947 */ /* 0x000fd8000383ffff */
.L_x_124:
[----:B0-----:R0:W1:Y:S02]  /*77c0*/  SYNCS.PHASECHK.TRANS64.TRYWAIT P0, [R5+URZ], R2 ;  /* 0x00000002050075a7 */ /* 0x001064000800017f */
[----:B-1----:R-:W-:Y:S05]  /*77d0*/  @!P0 NANOSLEEP.SYNCS 0x989680 ;  /* 0x009896800000895d */ /* 0x002fea0003900000 */
[----:B------:R-:W1:Y:S02]  /*77e0*/  @!P0 SYNCS.PHASECHK.TRANS64 P0, [R5+URZ], R2 ;  /* 0x00000002050085a7 */ /* 0x000e64000800007f */
[----:B-1----:R-:W-:Y:S05]  /*77f0*/  @!P0 BRA `(.L_x_124) ;  /* 0xfffffffc00f08947 */ /* 0x002fea000383ffff */
[----:B------:R-:W-:Y:S05]  /*7800*/  BRA `(.L_x_161) ;  /* 0xffffffec00747947 */ /* 0x000fea000383ffff */
.L_x_125:
[----:B0-----:R0:W1:Y:S02]  /*7810*/  SYNCS.PHASECHK.TRANS64.TRYWAIT P0, [R7+URZ], R4 ;  /* 0x00000004070075a7 */ /* 0x001064000800017f */
[----:B-1----:R-:W-:Y:S05]  /*7820*/  @!P0 NANOSLEEP.SYNCS 0x989680 ;  /* 0x009896800000895d */ /* 0x002fea0003900000 */
[----:B------:R-:W1:Y:S02]  /*7830*/  @!P0 SYNCS.PHASECHK.TRANS64 P0, [R7+URZ], R4 ;  /* 0x00000004070085a7 */ /* 0x000e64000800007f */
[----:B-1----:R-:W-:Y:S05]  /*7840*/  @!P0 BRA `(.L_x_125) ;  /* 0xfffffffc00f08947 */ /* 0x002fea000383ffff */
[----:B------:R-:W-:Y:S05]  /*7850*/  BRA `(.L_x_162) ;  /* 0xffffffec00847947 */ /* 0x000fea000383ffff */
.L_x_126:
[----:B0-----:R0:W1:Y:S02]  /*7860*/  SYNCS.PHASECHK.TRANS64.TRYWAIT P0, [R6+URZ], R5 ;  /* 0x00000005060075a7 */ /* 0x001064000800017f */
[----:B-1----:R-:W-:Y:S05]  /*7870*/  @!P0 NANOSLEEP.SYNCS 0x989680 ;  /* 0x009896800000895d */ /* 0x002fea0003900000 */
[----:B------:R-:W1:Y:S02]  /*7880*/  @!P0 SYNCS.PHASECHK.TRANS64 P0, [R6+URZ], R5 ;  /* 0x00000005060085a7 */ /* 0x000e64000800007f */
[----:B-1----:R-:W-:Y:S05]  /*7890*/  @!P0 BRA `(.L_x_126) ;  /* 0xfffffffc00f08947 */ /* 0x002fea000383ffff */
[----:B------:R-:W-:Y:S05]  /*78a0*/  BRA `(.L_x_163) ;  /* 0xffffffec00947947 */ /* 0x000fea000383ffff */
.L_x_127:
[----:B0-----:R0:W1:Y:S02]  /*78b0*/  SYNCS.PHASECHK.TRANS64.TRYWAIT P0, [R7+URZ], R4 ;  /* 0x00000004070075a7 */ /* 0x001064000800017f */
[----:B-1----:R-:W-:Y:S05]  /*78c0*/  @!P0 NANOSLEEP.SYNCS 0x989680 ;  /* 0x009896800000895d */ /* 0x002fea0003900000 */
[----:B------:R-:W1:Y:S02]  /*78d0*/  @!P0 SYNCS.PHASECHK.TRANS64 P0, [R7+URZ], R4 ;  /* 0x00000004070085a7 */ /* 0x000e64000800007f */
[----:B-1----:R-:W-:Y:S05]  /*78e0*/  @!P0 BRA `(.L_x_127) ;  /* 0xfffffffc00f08947 */ /* 0x002fea000383ffff */
[----:B------:R-:W-:Y:S05]  /*78f0*/  BRA `(.L_x_164) ;  /* 0xffffffec00a47947 */ /* 0x000fea000383ffff */
.L_x_128:
[----:B0-----:R0:W1:Y:S02]  /*7900*/  SYNCS.PHASECHK.TRANS64.TRYWAIT P0, [R6+URZ], R5 ;  /* 0x00000005060075a7 */ /* 0x001064000800017f */
[----:B-1----:R-:W-:Y:S05]  /*7910*/  @!P0 NANOSLEEP.SYNCS 0x989680 ;  /* 0x009896800000895d */ /* 0x002fea0003900000 */
[----:B------:R-:W1:Y:S02]  /*7920*/  @!P0 SYNCS.PHASECHK.TRANS64 P0, [R6+URZ], R5 ;  /* 0x00000005060085a7 */ /* 0x000e64000800007f */
[----:B-1----:R-:W-:Y:S05]  /*7930*/  @!P0 BRA `(.L_x_128) ;  /* 0xfffffffc00f08947 */ /* 0x002fea000383ffff */
[----:B------:R-:W-:Y:S05]  /*7940*/  BRA `(.L_x_165) ;  /* 0xffffffec00b47947 */ /* 0x000fea000383ffff */
.L_x_129:
[----:B0-----:R0:W1:Y:S02]  /*7950*/  SYNCS.PHASECHK.TRANS64.TRYWAIT P0, [R7+URZ], R4 ;  /* 0x00000004070075a7 */ /* 0x001064000800017f */
[----:B-1----:R-:W-:Y:S05]  /*7960*/  @!P0 NANOSLEEP.SYNCS 0x989680 ;  /* 0x009896800000895d */ /* 0x002fea0003900000 */
[----:B------:R-:W1:Y:S02]  /*7970*/  @!P0 SYNCS.PHASECHK.TRANS64 P0, [R7+URZ], R4 ;  /* 0x00000004070085a7 */ /* 0x000e64000800007f */
[----:B-1----:R-:W-:Y:S05]  /*7980*/  @!P0 BRA `(.L_x_129) ;  /* 0xfffffffc00f08947 */ /* 0x002fea000383ffff */
[----:B------:R-:W-:Y:S05]  /*7990*/  BRA `(.L_x_166) ;  /* 0xffffffec00c47947 */ /* 0x000fea000383ffff */
.L_x_130:
[----:B0-----:R0:W1:Y:S02]  /*79a0*/  SYNCS.PHASECHK.TRANS64.TRYWAIT P0, [R6+URZ], R5 ;  /* 0x00000005060075a7 */ /* 0x001064000800017f */
[----:B-1----:R-:W-:Y:S05]  /*79b0*/  @!P0 NANOSLEEP.SYNCS 0x989680 ;  /* 0x009896800000895d */ /* 0x002fea0003900000 */
[----:B------:R-:W1:Y:S02]  /*79c0*/  @!P0 SYNCS.PHASECHK.TRANS64 P0, [R6+URZ], R5 ;  /* 0x00000005060085a7 */ /* 0x000e64000800007f */
[----:B-1----:R-:W-:Y:S05]  /*79d0*/  @!P0 BRA `(.L_x_130) ;  /* 0xfffffffc00f08947 */ /* 0x002fea000383ffff */
[----:B------:R-:W-:Y:S05]  /*79e0*/  BRA `(.L_x_167) ;  /* 0xffffffec00d47947 */ /* 0x000fea000383ffff */
.L_x_131:
[----:B0-----:R0:W1:Y:S02]  /*79f0*/  SYNCS.PHASECHK.TRANS64.TRYWAIT P0, [R7+URZ], R4 ;  /* 0x00000004070075a7 */ /* 0x001064000800017f */
[----:B-1----:R-:W-:Y:S05]  /*7a00*/  @!P0 NANOSLEEP.SYNCS 0x989680 ;  /* 0x009896800000895d */ /* 0x002fea0003900000 */
[----:B------:R-:W1:Y:S02]  /*7a10*/  @!P0 SYNCS.PHASECHK.TRANS64 P0, [R7+URZ], R4 ;  /* 0x00000004070085a7 */ /* 0x000e64000800007f */
[----:B-1----:R-:W-:Y:S05]  /*7a20*/  @!P0 BRA `(.L_x_131) ;  /* 0xfffffffc00f08947 */ /* 0x002fea000383ffff */
[----:B------:R-:W-:Y:S05]  /*7a30*/  BRA `(.L_x_168) ;  /* 0xffffffec00e47947 */ /* 0x000fea000383ffff */
.L_x_132:
[----:B0-----:R0:W1:Y:S02]  /*7a40*/  SYNCS.PHASECHK.TRANS64.TRYWAIT P0, [R6+URZ], R5 ;  /* 0x00000005060075a7 */ /* 0x001064000800017f */
[----:B-1----:R-:W-:Y:S05]  /*7a50*/  @!P0 NANOSLEEP.SYNCS 0x989680 ;  /* 0x009896800000895d */ /* 0x002fea0003900000 */
[----:B------:R-:W1:Y:S02]  /*7a60*/  @!P0 SYNCS.PHASECHK.TRANS64 P0, [R6+URZ], R5 ;  /* 0x00000005060085a7 */ /* 0x000e64000800007f */
[----:B-1----:R-:W-:Y:S05]  /*7a70*/  @!P0 BRA `(.L_x_132) ;  /* 0xfffffffc00f08947 */ /* 0x002fea000383ffff */
[----:B------:R-:W-:Y:S05]  /*7a80*/  BRA `(.L_x_169) ;  /* 0xffffffec00f47947 */ /* 0x000fea000383ffff */
.L_x_133:
[----:B0-----:R0:W1:Y:S02]  /*7a90*/  SYNCS.PHASECHK.TRANS64.TRYWAIT P0, [R7+URZ], R4 ;  /* 0x00000004070075a7 */ /* 0x001064000800017f */
[----:B-1----:R-:W-:Y:S05]  /*7aa0*/  @!P0 NANOSLEEP.SYNCS 0x989680 ;  /* 0x009896800000895d */ /* 0x002fea0003900000 */
[----:B------:R-:W1:Y:S02]  /*7ab0*/  @!P0 SYNCS.PHASECHK.TRANS64 P0, [R7+URZ], R4 ;  /* 0x00000004070085a7 */ /* 0x000e64000800007f */
[----:B-1----:R-:W-:Y:S05]  /*7ac0*/  @!P0 BRA `(.L_x_133) ;  /* 0xfffffffc00f08947 */ /* 0x002fea000383ffff */
[----:B------:R-:W-:Y:S05]  /*7ad0*/  BRA `(.L_x_170) ;  /* 0xfffffff000047947 */ /* 0x000fea000383ffff */
.L_x_134:
[----:B0-----:R0:W1:Y:S02]  /*7ae0*/  SYNCS.PHASECHK.TRANS64.TRYWAIT P0, [R6+URZ], R5 ;  /* 0x00000005060075a7 */ /* 0x001064000800017f */
[----:B-1----:R-:W-:Y:S05]  /*7af0*/  @!P0 NANOSLEEP.SYNCS 0x989680 ;  /* 0x009896800000895d */ /* 0x002fea0003900000 */
[----:B------:R-:W1:Y:S02]  /*7b00*/  @!P0 SYNCS.PHASECHK.TRANS64 P0, [R6+URZ], R5 ;  /* 0x00000005060085a7 */ /* 0x000e64000800007f */
[----:B-1----:R-:W-:Y:S05]  /*7b10*/  @!P0 BRA `(.L_x_134) ;  /* 0xfffffffc00f08947 */ /* 0x002fea000383ffff */
[----:B------:R-:W-:Y:S05]  /*7b20*/  BRA `(.L_x_171) ;  /* 0xfffffff000147947 */ /* 0x000fea000383ffff */
.L_x_135:
[----:B0-----:R0:W1:Y:S02]  /*7b30*/  SYNCS.PHASECHK.TRANS64.TRYWAIT P0, [R7+URZ], R4 ;  /* 0x00000004070075a7 */ /* 0x001064000800017f */
[----:B-1----:R-:W-:Y:S05]  /*7b40*/  @!P0 NANOSLEEP.SYNCS 0x989680 ;  /* 0x009896800000895d */ /* 0x002fea0003900000 */
[----:B------:R-:W1:Y:S02]  /*7b50*/  @!P0 SYNCS.PHASECHK.TRANS64 P0, [R7+URZ], R4 ;  /* 0x00000004070085a7 */ /* 0x000e64000800007f */
[----:B-1----:R-:W-:Y:S05]  /*7b60*/  @!P0 BRA `(.L_x_135) ;  /* 0xfffffffc00f08947 */ /* 0x002fea000383ffff */
[----:B------:R-:W-:Y:S05]  /*7b70*/  BRA `(.L_x_172) ;  /* 0xfffffff000247947 */ /* 0x000fea000383ffff */
.L_x_136:
[----:B0-----:R0:W1:Y:S02]  /*7b80*/  SYNCS.PHASECHK.TRANS64.TRYWAIT P0, [R6+URZ], R5 ;  /* 0x00000005060075a7 */ /* 0x001064000800017f */
[----:B-1----:R-:W-:Y:S05]  /*7b90*/  @!P0 NANOSLEEP.SYNCS 0x989680 ;  /* 0x009896800000895d */ /* 0x002fea0003900000 */
[----:B------:R-:W1:Y:S02]  /*7ba0*/  @!P0 SYNCS.PHASECHK.TRANS64 P0, [R6+URZ], R5 ;  /* 0x00000005060085a7 */ /* 0x000e64000800007f */
[----:B-1----:R-:W-:Y:S05]  /*7bb0*/  @!P0 BRA `(.L_x_136) ;  /* 0xfffffffc00f08947 */ /* 0x002fea000383ffff */
[----:B------:R-:W-:Y:S05]  /*7bc0*/  BRA `(.L_x_173) ;  /* 0xfffffff000347947 */ /* 0x000fea000383ffff */
.L_x_137:
[----:B0-----:R0:W1:Y:S02]  /*7bd0*/  SYNCS.PHASECHK.TRANS64.TRYWAIT P0, [R7+URZ], R4 ;  /* 0x00000004070075a7 */ /* 0x001064000800017f */
[----:B-1----:R-:W-:Y:S05]  /*7be0*/  @!P0 NANOSLEEP.SYNCS 0x989680 ;  /* 0x009896800000895d */ /* 0x002fea0003900000 */
[----:B------:R-:W1:Y:S02]  /*7bf0*/  @!P0 SYNCS.PHASECHK.TRANS64 P0, [R7+URZ], R4 ;  /* 0x00000004070085a7 */ /* 0x000e64000800007f */
[----:B-1----:R-:W-:Y:S05]  /*7c00*/  @!P0 BRA `(.L_x_137) ;  /* 0xfffffffc00f08947 */ /* 0x002fea000383ffff */
[----:B------:R-:W-:Y:S05]  /*7c10*/  BRA `(.L_x_174) ;  /* 0xfffffff000447947 */ /* 0x000fea000383ffff */
.L_x_138:
[----:B0-----:R0:W1:Y:S02]  /*7c20*/  SYNCS.PHASECHK.TRANS64.TRYWAIT P0, [R6+URZ], R5 ;  /* 0x00000005060075a7 */ /* 0x001064000800017f */
[----:B-1----:R-:W-:Y:S05]  /*7c30*/  @!P0 NANOSLEEP.SYNCS 0x989680 ;  /* 0x009896800000895d */ /* 0x002fea0003900000 */
[----:B------:R-:W1:Y:S02]  /*7c40*/  @!P0 SYNCS.PHASECHK.TRANS64 P0, [R6+URZ], R5 ;  /* 0x00000005060085a7 */ /* 0x000e64000800007f */
[----:B-1----:R-:W-:Y:S05]  /*7c50*/  @!P0 BRA `(.L_x_138) ;  /* 0xfffffffc00f08947 */ /* 0x002fea000383ffff */
[----:B------:R-:W-:Y:S05]  /*7c60*/  BRA `(.L_x_175) ;  /* 0xfffffff000547947 */ /* 0x000fea000383ffff */
.L_x_139:
[----:B0-----:R0:W1:Y:S02]  /*7c70*/  SYNCS.PHASECHK.TRANS64.TRYWAIT P0, [R7+URZ], R4 ;  /* 0x00000004070075a7 */ /* 0x001064000800017f */
[----:B-1----:R-:W-:Y:S05]  /*7c80*/  @!P0 NANOSLEEP.SYNCS 0x989680 ;  /* 0x009896800000895d */ /* 0x002fea0003900000 */
[----:B------:R-:W1:Y:S02]  /*7c90*/  @!P0 SYNCS.PHASECHK.TRANS64 P0, [R7+URZ], R4 ;  /* 0x00000004070085a7 */ /* 0x000e64000800007f */
[----:B-1----:R-:W-:Y:S05]  /*7ca0*/  @!P0 BRA `(.L_x_139) ;  /* 0xfffffffc00f08947 */ /* 0x002fea000383ffff */
[----:B------:R-:W-:Y:S05]  /*7cb0*/  BRA `(.L_x_176) ;  /* 0xfffffff000647947 */ /* 0x000fea000383ffff */
.L_x_140:
[----:B0-----:R0:W1:Y:S02]  /*7cc0*/  SYNCS.PHASECHK.TRANS64.TRYWAIT P0, [R6+URZ], R5 ;  /* 0x00000005060075a7 */ /* 0x001064000800017f */
[----:B-1----:R-:W-:Y:S05]  /*7cd0*/  @!P0 NANOSLEEP.SYNCS 0x989680 ;  /* 0x009896800000895d */ /* 0x002fea0003900000 */
[----:B------:R-:W1:Y:S02]  /*7ce0*/  @!P0 SYNCS.PHASECHK.TRANS64 P0, [R6+URZ], R5 ;  /* 0x00000005060085a7 */ /* 0x000e64000800007f */
[----:B-1----:R-:W-:Y:S05]  /*7cf0*/  @!P0 BRA `(.L_x_140) ;  /* 0xfffffffc00f08947 */ /* 0x002fea000383ffff */
[----:B------:R-:W-:Y:S05]  /*7d00*/  BRA `(.L_x_177) ;  /* 0xfffffff000747947 */ /* 0x000fea000383ffff */
.L_x_141:
[----:B0-----:R0:W1:Y:S02]  /*7d10*/  SYNCS.PHASECHK.TRANS64.TRYWAIT P0, [R7+URZ], R4 ;  /* 0x00000004070075a7 */ /* 0x001064000800017f */
[----:B-1----:R-:W-:Y:S05]  /*7d20*/  @!P0 NANOSLEEP.SYNCS 0x989680 ;  /* 0x009896800000895d */ /* 0x002fea0003900000 */
[----:B------:R-:W1:Y:S02]  /*7d30*/  @!P0 SYNCS.PHASECHK.TRANS64 P0, [R7+URZ], R4 ;  /* 0x00000004070085a7 */ /* 0x000e64000800007f */
[----:B-1----:R-:W-:Y:S05]  /*7d40*/  @!P0 BRA `(.L_x_141) ;  /* 0xfffffffc00f08947 */ /* 0x002fea000383ffff */
[----:B------:R-:W-:Y:S05]  /*7d50*/  BRA `(.L_x_178) ;  /* 0xfffffff000847947 */ /* 0x000fea000383ffff */
.L_x_142:
[----:B0-----:R0:W1:Y:S02]  /*7d60*/  SYNCS.PHASECHK.TRANS64.TRYWAIT P0, [R6+URZ], R5 ;  /* 0x00000005060075a7 */ /* 0x001064000800017f */
[----:B-1----:R-:W-:Y:S05]  /*7d70*/  @!P0 NANOSLEEP.SYNCS 0x989680 ;  /* 0x009896800000895d */ /* 0x002fea0003900000 */
[----:B------:R-:W1:Y:S02]  /*7d80*/  @!P0 SYNCS.PHASECHK.TRANS64 P0, [R6+URZ], R5 ;  /* 0x00000005060085a7 */ /* 0x000e64000800007f */
[----:B-1----:R-:W-:Y:S05]  /*7d90*/  @!P0 BRA `(.L_x_142) ;  /* 0xfffffffc00f08947 */ /* 0x002fea000383ffff */
[----:B------:R-:W-:Y:S05]  /*7da0*/  BRA `(.L_x_179) ;  /* 0xfffffff000947947 */ /* 0x000fea000383ffff */
.L_x_143:
[----:B0-----:R0:W1:Y:S02]  /*7db0*/  SYNCS.PHASECHK.TRANS64.TRYWAIT P0, [R7+URZ], R4 ;  /* 0x00000004070075a7 */ /* 0x001064000800017f */
[----:B-1----:R-:W-:Y:S05]  /*7dc0*/  @!P0 NANOSLEEP.SYNCS 0x989680 ;  /* 0x009896800000895d */ /* 0x002fea0003900000 */
[----:B------:R-:W1:Y:S02]  /*7dd0*/  @!P0 SYNCS.PHASECHK.TRANS64 P0, [R7+URZ], R4 ;  /* 0x00000004070085a7 */ /* 0x000e64000800007f */
[----:B-1----:R-:W-:Y:S05]  /*7de0*/  @!P0 BRA `(.L_x_143) ;  /* 0xfffffffc00f08947 */ /* 0x002fea000383ffff */
[----:B------:R-:W-:Y:S05]  /*7df0*/  BRA `(.L_x_180) ;  /* 0xfffffff000a47947 */ /* 0x000fea000383ffff */
.L_x_144:
[----:B0-----:R0:W1:Y:S02]  /*7e00*/  SYNCS.PHASECHK.TRANS64.TRYWAIT P0, [R6+URZ], R5 ;  /* 0x00000005060075a7 */ /* 0x001064000800017f */
[----:B-1----:R-:W-:Y:S05]  /*7e10*/  @!P0 NANOSLEEP.SYNCS 0x989680 ;  /* 0x009896800000895d */ /* 0x002fea0003900000 */
[----:B------:R-:W1:Y:S02]  /*7e20*/  @!P0 SYNCS.PHASECHK.TRANS64 P0, [R6+URZ], R5 ;  /* 0x00000005060085a7 */ /* 0x000e64000800007f */
[----:B-1----:R-:W-:Y:S05]  /*7e30*/  @!P0 BRA `(.L_x_144) ;  /* 0xfffffffc00f08947 */ /* 0x002fea000383ffff */
[----:B------:R-:W-:Y:S05]  /*7e40*/  BRA `(.L_x_181) ;  /* 0xfffffff000b47947 */ /* 0x000fea000383ffff */
.L_x_145:
[----:B0-----:R0:W1:Y:S02]  /*7e50*/  SYNCS.PHASECHK.TRANS64.TRYWAIT P0, [R7+URZ], R4 ;  /* 0x00000004070075a7 */ /* 0x001064000800017f */
[----:B-1----:R-:W-:Y:S05]  /*7e60*/  @!P0 NANOSLEEP.SYNCS 0x989680 ;  /* 0x009896800000895d */ /* 0x002fea0003900000 */
[----:B------:R-:W1:Y:S02]  /*7e70*/  @!P0 SYNCS.PHASECHK.TRANS64 P0, [R7+URZ], R4 ;  /* 0x00000004070085a7 */ /* 0x000e64000800007f */
[----:B-1----:R-:W-:Y:S05]  /*7e80*/  @!P0 BRA `(.L_x_145) ;  /* 0xfffffffc00f08947 */ /* 0x002fea000383ffff */
[----:B------:R-:W-:Y:S05]  /*7e90*/  BRA `(.L_x_182) ;  /* 0xfffffff000c47947 */ /* 0x000fea000383ffff */
.L_x_146:
[----:B0-----:R0:W1:Y:S02]  /*7ea0*/  SYNCS.PHASECHK.TRANS64.TRYWAIT P0, [R6+URZ], R5 ;  /* 0x00000005060075a7 */ /* 0x001064000800017f */
[----:B-1----:R-:W-:Y:S05]  /*7eb0*/  @!P0 NANOSLEEP.SYNCS 0x989680 ;  /* 0x009896800000895d */ /* 0x002fea0003900000 */
[----:B------:R-:W1:Y:S02]  /*7ec0*/  @!P0 SYNCS.PHASECHK.TRANS64 P0, [R6+URZ], R5 ;  /* 0x00000005060085a7 */ /* 0x000e64000800007f */
[----:B-1----:R-:W-:Y:S05]  /*7ed0*/  @!P0 BRA `(.L_x_146) ;  /* 0xfffffffc00f08947 */ /* 0x002fea000383ffff */
[----:B------:R-:W-:Y:S05]  /*7ee0*/  BRA `(.L_x_183) ;  /* 0xfffffff000d47947 */ /* 0x000fea000383ffff */
.L_x_147:
[----:B0-----:R0:W1:Y:S02]  /*7ef0*/  SYNCS.PHASECHK.TRANS64.TRYWAIT P0, [R7+URZ], R4 ;  /* 0x00000004070075a7 */ /* 0x001064000800017f */
[----:B-1----:R-:W-:Y:S05]  /*7f00*/  @!P0 NANOSLEEP.SYNCS 0x989680 ;  /* 0x009896800000895d */ /* 0x002fea0003900000 */
[----:B------:R-:W1:Y:S02]  /*7f10*/  @!P0 SYNCS.PHASECHK.TRANS64 P0, [R7+URZ], R4 ;  /* 0x00000004070085a7 */ /* 0x000e64000800007f */
[----:B-1----:R-:W-:Y:S05]  /*7f20*/  @!P0 BRA `(.L_x_147) ;  /* 0xfffffffc00f08947 */ /* 0x002fea000383ffff */
[----:B------:R-:W-:Y:S05]  /*7f30*/  BRA `(.L_x_184) ;  /* 0xfffffff000e47947 */ /* 0x000fea000383ffff */
.L_x_148:
[----:B0-----:R0:W1:Y:S02]  /*7f40*/  SYNCS.PHASECHK.TRANS64.TRYWAIT P0, [R6+URZ], R5 ;  /* 0x00000005060075a7 */ /* 0x001064000800017f */
[----:B-1----:R-:W-:Y:S05]  /*7f50*/  @!P0 NANOSLEEP.SYNCS 0x989680 ;  /* 0x009896800000895d */ /* 0x002fea0003900000 */
[----:B------:R-:W1:Y:S02]  /*7f60*/  @!P0 SYNCS.PHASECHK.TRANS64 P0, [R6+URZ], R5 ;  /* 0x00000005060085a7 */ /* 0x000e64000800007f */
[----:B-1----:R-:W-:Y:S05]  /*7f70*/  @!P0 BRA `(.L_x_148) ;  /* 0xfffffffc00f08947 */ /* 0x002fea000383ffff */
[----:B------:R-:W-:Y:S05]  /*7f80*/  BRA `(.L_x_185) ;  /* 0xfffffff000f47947 */ /* 0x000fea000383ffff */
.L_x_149:
[----:B0-----:R0:W1:Y:S02]  /*7f90*/  SYNCS.PHASECHK.TRANS64.TRYWAIT P0, [R7+URZ], R4 ;  /* 0x00000004070075a7 */ /* 0x001064000800017f */
[----:B-1----:R-:W-:Y:S05]  /*7fa0*/  @!P0 NANOSLEEP.SYNCS 0x989680 ;  /* 0x009896800000895d */ /* 0x002fea0003900000 */
[----:B------:R-:W1:Y:S02]  /*7fb0*/  @!P0 SYNCS.PHASECHK.TRANS64 P0, [R7+URZ], R4 ;  /* 0x00000004070085a7 */ /* 0x000e64000800007f */
[----:B-1----:R-:W-:Y:S05]  /*7fc0*/  @!P0 BRA `(.L_x_149) ;  /* 0xfffffffc00f08947 */ /* 0x002fea000383ffff */
[----:B------:R-:W-:Y:S05]  /*7fd0*/  BRA `(.L_x_186) ;  /* 0xfffffff400047947 */ /* 0x000fea000383ffff */
.L_x_150:
[----:B-1----:R1:W2:Y:S02]  /*7fe0*/  SYNCS.PHASECHK.TRANS64.TRYWAIT P0, [R6+URZ], R5 ;  /* 0x00000005060075a7 */ /* 0x0022a4000800017f */
[----:B--2---:R-:W-:Y:S05]  /*7ff0*/  @!P0 NANOSLEEP.SYNCS 0x989680 ;  /* 0x009896800000895d */ /* 0x004fea0003900000 */
[----:B------:R-:W2:Y:S02]  /*8000*/  @!P0 SYNCS.PHASECHK.TRANS64 P0, [R6+URZ], R5 ;  /* 0x00000005060085a7 */ /* 0x000ea4000800007f */
[----:B--2---:R-:W-:Y:S05]  /*8010*/  @!P0 BRA `(.L_x_150) ;  /* 0xfffffffc00f08947 */ /* 0x004fea000383ffff */
[----:B------:R-:W-:Y:S05]  /*8020*/  BRA `(.L_x_187) ;  /* 0xfffffff4000c7947 */ /* 0x000fea000383ffff */
.L_x_188:
[----:B------:R-:W-:-:S00]  /*8030*/  BRA `(.L_x_188) ;  /* 0xfffffffc00fc7947 */ /* 0x000fc0000383ffff */
[----:B------:R-:W-:-:S00]  /*8040*/  NOP ;  /* 0x0000000000007918 */ /* 0x000fc00000000000 */
        /* <DEDUP_REMOVED lines=11> */
.L_x_189:


//--------------------- .nv.shared._ZN7cutlass13device_kernelINS_4gemm6kernel13GemmUniversalIN4cute5tupleIJiiiiEEENS1_10collective13CollectiveMmaINS1_37MainloopSm90TmaGmmaWarpSpecializedFP8ILi28ENS5_IJNS4_1CILi1EEESB_SB_EEENS1_32KernelTmaWarpSpecializedPingpongEEENS5_IJNSA_ILi64EEESF_SF_EEENS_12float_e4m3_tENS5_IJlSB_lEEESH_SI_NS4_8TiledMMAINS4_8MMA_AtomIJNS4_4SM904GMMA30MMA_64x64x32_F32E4M3E4M3_SS_TNILNSM_7ScaleInE1ELSO_1EEEEEENS4_6LayoutISC_NS5_IJNSA_ILi0EEESS_SS_EEEEENS5_IJNS4_10UnderscoreESV_SV_EEEEENS4_13SM90_TMA_LOADENS4_14ComposedLayoutINS4_7SwizzleILi2ELi4ELi3EEENS4_18smem_ptr_flag_bitsILi8EEENSR_INS5_IJNSA_ILi8EEESF_EEENS5_IJSF_SB_EEEEEEEvNS4_8identityESY_S18_vS19_EENS_8epilogue10collective6detail29Sm90TmaWarpSpecializedAdapterINS1C_15DefaultEpilogueISH_SI_SI_NS1B_6thread17LinearCombinationISH_Li1EffLNS1G_9ScaleType4KindE0ELNS_15FloatRoundStyleE2ESH_EENS1_15EpilogueDefaultEEEEEvvEEEEvNT_6ParamsE --------------------------
	.section	.nv.shared._ZN7cutlass13device_kernelINS_4gemm6kernel13GemmUniversalIN4cute5tupleIJiiiiEEENS1_10collective13CollectiveMmaINS1_37MainloopSm90TmaGmmaWarpSpecializedFP8ILi28ENS5_IJNS4_1CILi1EEESB_SB_EEENS1_32KernelTmaWarpSpecializedPingpongEEENS5_IJNSA_ILi64EEESF_SF_EEENS_12float_e4m3_tENS5_IJlSB_lEEESH_SI_NS4_8TiledMMAINS4_8MMA_AtomIJNS4_4SM904GMMA30MMA_64x64x32_F32E4M3E4M3_SS_TNILNSM_7ScaleInE1ELSO_1EEEEEENS4_6LayoutISC_NS5_IJNSA_ILi0EEESS_SS_EEEEENS5_IJNS4_10UnderscoreESV_SV_EEEEENS4_13SM90_TMA_LOADENS4_14ComposedLayoutINS4_7SwizzleILi2ELi4ELi3EEENS4_18smem_ptr_flag_bitsILi8EEENSR_INS5_IJNSA_ILi8EEESF_EEENS5_IJSF_SB_EEEEEEEvNS4_8identityESY_S18_vS19_EENS_8epilogue10collective6detail29Sm90TmaWarpSpecializedAdapterINS1C_15DefaultEpilogueISH_SI_SI_NS1B_6thread17LinearCombinationISH_Li1EffLNS1G_9ScaleType4KindE0ELNS_15FloatRoundStyleE2ESH_EENS1_15EpilogueDefaultEEEEEvvEEEEvNT_6ParamsE,"aw",@nobits
	.sectionflags	@""
	.align	16
	.zero		1024


//--------------------- .nv.shared.reserved.0     --------------------------
	.section	.nv.shared.reserved.0,"aw",@nobits
	.weak		__nv_reservedSMEM_offset_0_alias
	.size		__nv_reservedSMEM_offset_0_alias, 0, 0
	.other		__nv_reservedSMEM_offset_0_alias,@"STO_CUDA_RESERVED_SHARED STV_DEFAULT"
__nv_reservedSMEM_offset_0_alias:
	.zero		0


//--------------------- .nv.global                --------------------------
	.section	.nv.global,"aw",@nobits
.nv.global:
	.type		_ZN40_INTERNAL_32e56f12_4_k_cu_e352f4a3_251824cute1_E,@object
	.size		_ZN40_INTERNAL_32e56f12_4_k_cu_e352f4a3_251824cute1_E,(_ZN40_INTERNAL_32e56f12_4_k_cu_e352f4a3_251824cuda3std3__45__cpo6cbeginE - _ZN40_INTERNAL_32e56f12_4_k_cu_e352f4a3_251824cute1_E)
_ZN40_INTERNAL_32e56f12_4_k_cu_e352f4a3_251824cute1_E:
	.zero		1
	.type		_ZN40_INTERNAL_32e56f12_4_k_cu_e352f4a3_251824cuda3std3__45__cpo6cbeginE,@object
	.size		_ZN40_INTERNAL_32e56f12_4_k_cu_e352f4a3_251824cuda3std3__45__cpo6cbeginE,(_ZN40_INTERNAL_32e56f12_4_k_cu_e352f4a3_251824cuda3std3__48in_placeE - _ZN40_INTERNAL_32e56f12_4_k_cu_e352f4a3_251824cuda3std3__45__cpo6cbeginE)
_ZN40_INTERNAL_32e56f12_4_k_cu_e352f4a3_251824cuda3std3__45__cpo6cbeginE:
	.zero		1
	.type		_ZN40_INTERNAL_32e56f12_4_k_cu_e352f4a3_251824cuda3std3__48in_placeE,@object
	.size		_ZN40_INTERNAL_32e56f12_4_k_cu_e352f4a3_251824cuda3std3__48in_placeE,(_ZN40_INTERNAL_32e56f12_4_k_cu_e352f4a3_251824cuda3std6ranges3__45__cpo9iter_moveE - _ZN40_INTERNAL_32e56f12_4_k_cu_e352f4a3_251824cuda3std3__48in_placeE)
_ZN40_INTERNAL_32e56f12_4_k_cu_e352f4a3_251824cuda3std3__48in_placeE:
	.zero		1
	.type		_ZN40_INTERNAL_32e56f12_4_k_cu_e352f4a3_251824cuda3std6ranges3__45__cpo9iter_moveE,@object
	.size		_ZN40_INTERNAL_32e56f12_4_k_cu_e352f4a3_251824cuda3std6ranges3__45__cpo9iter_moveE,(_ZN40_INTERNAL_32e56f12_4_k_cu_e352f4a3_251824cuda3std3__45__cpo5beginE - _ZN40_INTERNAL_32e56f12_4_k_cu_e352f4a3_251824cuda3std6ranges3__45__cpo9iter_moveE)
_ZN40_INTERNAL_32e56f12_4_k_cu_e352f4a3_251824cuda3std6ranges3__45__cpo9iter_moveE:
	.zero		1
	.type		_ZN40_INTERNAL_32e56f12_4_k_cu_e352f4a3_251824cuda3std3__45__cpo5beginE,@object
	.size		_ZN40_INTERNAL_32e56f12_4_k_cu_e352f4a3_251824cuda3std3__45__cpo5beginE,(_ZN40_INTERNAL_32e56f12_4_k_cu_e352f4a3_251824cuda3std3__442_GLOBAL__N__32e56f12_4_k_cu_e352f4a3_251826ignoreE - _ZN40_INTERNAL_32e56f12_4_k_cu_e352f4a3_251824cuda3std3__45__cpo5beginE)
_ZN40_INTERNAL_32e56f12_4_k_cu_e352f4a3_251824cuda3std3__45__cpo5beginE:
	.zero		1
	.type		_ZN40_INTERNAL_32e56f12_4_k_cu_e352f4a3_251824cuda3std3__442_GLOBAL__N__32e56f12_4_k_cu_e352f4a3_251826ignoreE,@object
	.size		_ZN40_INTERNAL_32e56f12_4_k_cu_e352f4a3_251824cuda3std3__442_GLOBAL__N__32e56f12_4_k_cu_e352f4a3_251826ignoreE,(_ZN40_INTERNAL_32e56f12_4_k_cu_e352f4a3_251824cute7productE - _ZN40_INTERNAL_32e56f12_4_k_cu_e352f4a3_251824cuda3std3__442_GLOBAL__N__32e56f12_4_k_cu_e352f4a3_251826ignoreE)
_ZN40_INTERNAL_32e56f12_4_k_cu_e352f4a3_251824cuda3std3__442_GLOBAL__N__32e56f12_4_k_cu_e352f4a3_251826ignoreE:
	.zero		1
	.type		_ZN40_INTERNAL_32e56f12_4_k_cu_e352f4a3_251824cute7productE,@object
	.size		_ZN40_INTERNAL_32e56f12_4_k_cu_e352f4a3_251824cute7productE,(_ZN40_INTERNAL_32e56f12_4_k_cu_e352f4a3_251824cuda3std3__45__cpo3endE - _ZN40_INTERNAL_32e56f12_4_k_cu_e352f4a3_251824cute7productE)
_ZN40_INTERNAL_32e56f12_4_k_cu_e352f4a3_251824cute7productE:
	.zero		1
	.type		_ZN40_INTERNAL_32e56f12_4_k_cu_e352f4a3_251824cuda3std3__45__cpo3endE,@object
	.size		_ZN40_INTERNAL_32e56f12_4_k_cu_e352f4a3_251824cuda3std3__45__cpo3endE,(_ZN40_INTERNAL_32e56f12_4_k_cu_e352f4a3_251824cuda3std3__419piecewise_constructE - _ZN40_INTERNAL_32e56f12_4_k_cu_e352f4a3_251824cuda3std3__45__cpo3endE)
_ZN40_INTERNAL_32e56f12_4_k_cu_e352f4a3_251824cuda3std3__45__cpo3endE:
	.zero		1
	.type		_ZN40_INTERNAL_32e56f12_4_k_cu_e352f4a3_251824cuda3std3__419piecewise_constructE,@object
	.size		_ZN40_INTERNAL_32e56f12_4_k_cu_e352f4a3_251824cuda3std3__419piecewise_constructE,(_ZN40_INTERNAL_32e56f12_4_k_cu_e352f4a3_251824cuda3std3__45__cpo4cendE - _ZN40_INTERNAL_32e56f12_4_k_cu_e352f4a3_251824cuda3std3__419piecewise_constructE)
_ZN40_INTERNAL_32e56f12_4_k_cu_e352f4a3_251824cuda3std3__419piecewise_constructE:
	.zero		1
	.type		_ZN40_INTERNAL_32e56f12_4_k_cu_e352f4a3_251824cuda3std3__45__cpo4cendE,@object
	.size		_ZN40_INTERNAL_32e56f12_4_k_cu_e352f4a3_251824cuda3std3__45__cpo4cendE,(_ZN40_INTERNAL_32e56f12_4_k_cu_e352f4a3_251824cuda3std6ranges3__45__cpo4swapE - _ZN40_INTERNAL_32e56f12_4_k_cu_e352f4a3_251824cuda3std3__45__cpo4cendE)
_ZN40_INTERNAL_32e56f12_4_k_cu_e352f4a3_251824cuda3std3__45__cpo4cendE:
	.zero		1
	.type		_ZN40_INTERNAL_32e56f12_4_k_cu_e352f4a3_251824cuda3std6ranges3__45__cpo4swapE,@object
	.size		_ZN40_INTERNAL_32e56f12_4_k_cu_e352f4a3_251824cuda3std6ranges3__45__cpo4swapE,(.L_7 - _ZN40_INTERNAL_32e56f12_4_k_cu_e352f4a3_251824cuda3std6ranges3__45__cpo4swapE)
_ZN40_INTERNAL_32e56f12_4_k_cu_e352f4a3_251824cuda3std6ranges3__45__cpo4swapE:
	.zero		1
.L_7:


//--------------------- .nv.constant0._ZN7cutlass13device_kernelINS_4gemm6kernel13GemmUniversalIN4cute5tupleIJiiiiEEENS1_10collective13CollectiveMmaINS1_37MainloopSm90TmaGmmaWarpSpecializedFP8ILi28ENS5_IJNS4_1CILi1EEESB_SB_EEENS1_32KernelTmaWarpSpecializedPingpongEEENS5_IJNSA_ILi64EEESF_SF_EEENS_12float_e4m3_tENS5_IJlSB_lEEESH_SI_NS4_8TiledMMAINS4_8MMA_AtomIJNS4_4SM904GMMA30MMA_64x64x32_F32E4M3E4M3_SS_TNILNSM_7ScaleInE1ELSO_1EEEEEENS4_6LayoutISC_NS5_IJNSA_ILi0EEESS_SS_EEEEENS5_IJNS4_10UnderscoreESV_SV_EEEEENS4_13SM90_TMA_LOADENS4_14ComposedLayoutINS4_7SwizzleILi2ELi4ELi3EEENS4_18smem_ptr_flag_bitsILi8EEENSR_INS5_IJNSA_ILi8EEESF_EEENS5_IJSF_SB_EEEEEEEvNS4_8identityESY_S18_vS19_EENS_8epilogue10collective6detail29Sm90TmaWarpSpecializedAdapterINS1C_15DefaultEpilogueISH_SI_SI_NS1B_6thread17LinearCombinationISH_Li1EffLNS1G_9ScaleType4KindE0ELNS_15FloatRoundStyleE2ESH_EENS1_15EpilogueDefaultEEEEEvvEEEEvNT_6ParamsE --------------------------
	.section	.nv.constant0._ZN7cutlass13device_kernelINS_4gemm6kernel13GemmUniversalIN4cute5tupleIJiiiiEEENS1_10collective13CollectiveMmaINS1_37MainloopSm90TmaGmmaWarpSpecializedFP8ILi28ENS5_IJNS4_1CILi1EEESB_SB_EEENS1_32KernelTmaWarpSpecializedPingpongEEENS5_IJNSA_ILi64EEESF_SF_EEENS_12float_e4m3_tENS5_IJlSB_lEEESH_SI_NS4_8TiledMMAINS4_8MMA_AtomIJNS4_4SM904GMMA30MMA_64x64x32_F32E4M3E4M3_SS_TNILNSM_7ScaleInE1ELSO_1EEEEEENS4_6LayoutISC_NS5_IJNSA_ILi0EEESS_SS_EEEEENS5_IJNS4_10UnderscoreESV_SV_EEEEENS4_13SM90_TMA_LOADENS4_14ComposedLayoutINS4_7SwizzleILi2ELi4ELi3EEENS4_18smem_ptr_flag_bitsILi8EEENSR_INS5_IJNSA_ILi8EEESF_EEENS5_IJSF_SB_EEEEEEEvNS4_8identityESY_S18_vS19_EENS_8epilogue10collective6detail29Sm90TmaWarpSpecializedAdapterINS1C_15DefaultEpilogueISH_SI_SI_NS1B_6thread17LinearCombinationISH_Li1EffLNS1G_9ScaleType4KindE0ELNS_15FloatRoundStyleE2ESH_EENS1_15EpilogueDefaultEEEEEvvEEEEvNT_6ParamsE,"a",@progbits
	.sectionflags	@""
	.align	4
.nv.constant0._ZN7cutlass13device_kernelINS_4gemm6kernel13GemmUniversalIN4cute5tupleIJiiiiEEENS1_10collective13CollectiveMmaINS1_37MainloopSm90TmaGmmaWarpSpecializedFP8ILi28ENS5_IJNS4_1CILi1EEESB_SB_EEENS1_32KernelTmaWarpSpecializedPingpongEEENS5_IJNSA_ILi64EEESF_SF_EEENS_12float_e4m3_tENS5_IJlSB_lEEESH_SI_NS4_8TiledMMAINS4_8MMA_AtomIJNS4_4SM904GMMA30MMA_64x64x32_F32E4M3E4M3_SS_TNILNSM_7ScaleInE1ELSO_1EEEEEENS4_6LayoutISC_NS5_IJNSA_ILi0EEESS_SS_EEEEENS5_IJNS4_10UnderscoreESV_SV_EEEEENS4_13SM90_TMA_LOADENS4_14ComposedLayoutINS4_7SwizzleILi2ELi4ELi3EEENS4_18smem_ptr_flag_bitsILi8EEENSR_INS5_IJNSA_ILi8EEESF_EEENS5_IJSF_SB_EEEEEEEvNS4_8identityESY_S18_vS19_EENS_8epilogue10collective6detail29Sm90TmaWarpSpecializedAdapterINS1C_15DefaultEpilogueISH_SI_SI_NS1B_6thread17LinearCombinationISH_Li1EffLNS1G_9ScaleType4KindE0ELNS_15FloatRoundStyleE2ESH_EENS1_15EpilogueDefaultEEEEEvvEEEEvNT_6ParamsE:
	.zero		1664


//--------------------- SYMBOLS --------------------------

	.type		.nv.reservedSmem.offset0,@object
	.size		.nv.reservedSmem.offset0,0x4
